//
// Generated by NVIDIA NVVM Compiler
//
// Compiler Build ID: CL-36424714
// Cuda compilation tools, release 13.0, V13.0.88
// Based on NVVM 20.0.0
//

.version 9.0
.target sm_100
.address_size 64

	// .globl	_Z24layernorm_forward_kernelPfS_S_S_S_S_iii
.global .align 1 .b8 _ZN34_INTERNAL_4ecab46a_4_k_cu_69111a5e4cuda3std3__436_GLOBAL__N__4ecab46a_4_k_cu_69111a5e6ignoreE[1];
.global .align 1 .b8 _ZN34_INTERNAL_4ecab46a_4_k_cu_69111a5e4cuda3std3__45__cpo5beginE[1];
.global .align 1 .b8 _ZN34_INTERNAL_4ecab46a_4_k_cu_69111a5e4cuda3std3__45__cpo3endE[1];
.global .align 1 .b8 _ZN34_INTERNAL_4ecab46a_4_k_cu_69111a5e4cuda3std3__45__cpo6cbeginE[1];
.global .align 1 .b8 _ZN34_INTERNAL_4ecab46a_4_k_cu_69111a5e4cuda3std3__45__cpo4cendE[1];
.global .align 1 .b8 _ZN34_INTERNAL_4ecab46a_4_k_cu_69111a5e4cuda3std3__419piecewise_constructE[1];
.global .align 1 .b8 _ZN34_INTERNAL_4ecab46a_4_k_cu_69111a5e4cuda3std3__48in_placeE[1];
.global .align 1 .b8 _ZN34_INTERNAL_4ecab46a_4_k_cu_69111a5e4cuda3std6ranges3__45__cpo4swapE[1];
.global .align 1 .b8 _ZN34_INTERNAL_4ecab46a_4_k_cu_69111a5e4cuda3std6ranges3__45__cpo9iter_moveE[1];
.global .align 1 .b8 _ZN34_INTERNAL_4ecab46a_4_k_cu_69111a5e4cuda3std6ranges3__45__cpo7advanceE[1];

.visible .entry _Z24layernorm_forward_kernelPfS_S_S_S_S_iii(
	.param .u64 .ptr .align 1 _Z24layernorm_forward_kernelPfS_S_S_S_S_iii_param_0,
	.param .u64 .ptr .align 1 _Z24layernorm_forward_kernelPfS_S_S_S_S_iii_param_1,
	.param .u64 .ptr .align 1 _Z24layernorm_forward_kernelPfS_S_S_S_S_iii_param_2,
	.param .u64 .ptr .align 1 _Z24layernorm_forward_kernelPfS_S_S_S_S_iii_param_3,
	.param .u64 .ptr .align 1 _Z24layernorm_forward_kernelPfS_S_S_S_S_iii_param_4,
	.param .u64 .ptr .align 1 _Z24layernorm_forward_kernelPfS_S_S_S_S_iii_param_5,
	.param .u32 _Z24layernorm_forward_kernelPfS_S_S_S_S_iii_param_6,
	.param .u32 _Z24layernorm_forward_kernelPfS_S_S_S_S_iii_param_7,
	.param .u32 _Z24layernorm_forward_kernelPfS_S_S_S_S_iii_param_8
)
{
	.reg .pred 	%p<38>;
	.reg .b32 	%r<129>;
	.reg .b32 	%f<309>;
	.reg .b64 	%rd<100>;

	ld.param.u64 	%rd17, [_Z24layernorm_forward_kernelPfS_S_S_S_S_iii_param_0];
	ld.param.u64 	%rd18, [_Z24layernorm_forward_kernelPfS_S_S_S_S_iii_param_3];
	ld.param.u64 	%rd19, [_Z24layernorm_forward_kernelPfS_S_S_S_S_iii_param_4];
	ld.param.u64 	%rd20, [_Z24layernorm_forward_kernelPfS_S_S_S_S_iii_param_5];
	ld.param.u32 	%r56, [_Z24layernorm_forward_kernelPfS_S_S_S_S_iii_param_6];
	ld.param.u32 	%r57, [_Z24layernorm_forward_kernelPfS_S_S_S_S_iii_param_7];
	ld.param.u32 	%r55, [_Z24layernorm_forward_kernelPfS_S_S_S_S_iii_param_8];
	cvta.to.global.u64 	%rd1, %rd20;
	cvta.to.global.u64 	%rd2, %rd19;
	mov.u32 	%r58, %tid.x;
	mov.u32 	%r59, %tid.y;
	mov.u32 	%r60, %tid.z;
	mov.u32 	%r61, %ntid.x;
	mov.u32 	%r62, %ntid.y;
	mad.lo.s32 	%r63, %r60, %r62, %r59;
	mad.lo.s32 	%r1, %r63, %r61, %r58;
	mul.lo.s32 	%r64, %r61, %r62;
	mov.u32 	%r65, %ntid.z;
	mad.lo.s32 	%r66, %r64, %r65, 31;
	shr.u32 	%r67, %r66, 5;
	and.b32  	%r68, %r67, 65535;
	mov.u32 	%r69, %ctaid.x;
	shr.u32 	%r70, %r1, 5;
	and.b32  	%r71, %r70, 65535;
	mad.lo.s32 	%r2, %r68, %r69, %r71;
	mul.lo.s32 	%r72, %r57, %r56;
	setp.ge.s32 	%p1, %r2, %r72;
	@%p1 bra 	$L__BB0_39;
	cvta.to.global.u64 	%rd3, %rd18;
	mul.lo.s32 	%r73, %r55, %r2;
	cvt.s64.s32 	%rd4, %r73;
	mul.wide.s32 	%rd21, %r73, 4;
	add.s64 	%rd5, %rd3, %rd21;
	and.b32  	%r126, %r1, 31;
	setp.ge.s32 	%p2, %r126, %r55;
	mov.f32 	%f299, 0f00000000;
	@%p2 bra 	$L__BB0_14;
	not.b32 	%r74, %r126;
	add.s32 	%r75, %r55, %r74;
	shr.u32 	%r76, %r75, 5;
	add.s32 	%r4, %r76, 1;
	and.b32  	%r5, %r4, 15;
	setp.lt.u32 	%p3, %r75, 480;
	mov.f32 	%f299, 0f00000000;
	mov.u32 	%r116, %r126;
	@%p3 bra 	$L__BB0_5;
	and.b32  	%r77, %r4, 268435440;
	neg.s32 	%r115, %r77;
	shl.b64 	%rd22, %rd4, 2;
	and.b32  	%r78, %r1, 31;
	mul.wide.u32 	%rd23, %r78, 4;
	add.s64 	%rd24, %rd22, %rd23;
	add.s64 	%rd25, %rd24, %rd3;
	add.s64 	%rd97, %rd25, 1024;
	mov.f32 	%f299, 0f00000000;
	mov.u32 	%r116, %r126;
$L__BB0_4:
	.pragma "nounroll";
	ld.global.f32 	%f34, [%rd97+-1024];
	add.f32 	%f35, %f299, %f34;
	ld.global.f32 	%f36, [%rd97+-896];
	add.f32 	%f37, %f35, %f36;
	ld.global.f32 	%f38, [%rd97+-768];
	add.f32 	%f39, %f37, %f38;
	ld.global.f32 	%f40, [%rd97+-640];
	add.f32 	%f41, %f39, %f40;
	ld.global.f32 	%f42, [%rd97+-512];
	add.f32 	%f43, %f41, %f42;
	ld.global.f32 	%f44, [%rd97+-384];
	add.f32 	%f45, %f43, %f44;
	ld.global.f32 	%f46, [%rd97+-256];
	add.f32 	%f47, %f45, %f46;
	ld.global.f32 	%f48, [%rd97+-128];
	add.f32 	%f49, %f47, %f48;
	ld.global.f32 	%f50, [%rd97];
	add.f32 	%f51, %f49, %f50;
	ld.global.f32 	%f52, [%rd97+128];
	add.f32 	%f53, %f51, %f52;
	ld.global.f32 	%f54, [%rd97+256];
	add.f32 	%f55, %f53, %f54;
	ld.global.f32 	%f56, [%rd97+384];
	add.f32 	%f57, %f55, %f56;
	ld.global.f32 	%f58, [%rd97+512];
	add.f32 	%f59, %f57, %f58;
	ld.global.f32 	%f60, [%rd97+640];
	add.f32 	%f61, %f59, %f60;
	ld.global.f32 	%f62, [%rd97+768];
	add.f32 	%f63, %f61, %f62;
	ld.global.f32 	%f64, [%rd97+896];
	add.f32 	%f299, %f63, %f64;
	add.s32 	%r116, %r116, 512;
	add.s32 	%r115, %r115, 16;
	add.s64 	%rd97, %rd97, 2048;
	setp.eq.s32 	%p4, %r115, 0;
	@%p4 bra 	$L__BB0_5;
	bra.uni 	$L__BB0_4;
$L__BB0_5:
	setp.eq.s32 	%p5, %r5, 0;
	@%p5 bra 	$L__BB0_14;
	and.b32  	%r8, %r4, 7;
	setp.lt.u32 	%p6, %r5, 8;
	@%p6 bra 	$L__BB0_8;
	mul.wide.s32 	%rd26, %r116, 4;
	add.s64 	%rd27, %rd5, %rd26;
	ld.global.f32 	%f66, [%rd27];
	add.f32 	%f67, %f299, %f66;
	ld.global.f32 	%f68, [%rd27+128];
	add.f32 	%f69, %f67, %f68;
	ld.global.f32 	%f70, [%rd27+256];
	add.f32 	%f71, %f69, %f70;
	ld.global.f32 	%f72, [%rd27+384];
	add.f32 	%f73, %f71, %f72;
	ld.global.f32 	%f74, [%rd27+512];
	add.f32 	%f75, %f73, %f74;
	ld.global.f32 	%f76, [%rd27+640];
	add.f32 	%f77, %f75, %f76;
	ld.global.f32 	%f78, [%rd27+768];
	add.f32 	%f79, %f77, %f78;
	ld.global.f32 	%f80, [%rd27+896];
	add.f32 	%f299, %f79, %f80;
	add.s32 	%r116, %r116, 256;
$L__BB0_8:
	setp.eq.s32 	%p7, %r8, 0;
	@%p7 bra 	$L__BB0_14;
	and.b32  	%r11, %r4, 3;
	setp.lt.u32 	%p8, %r8, 4;
	@%p8 bra 	$L__BB0_11;
	mul.wide.s32 	%rd28, %r116, 4;
	add.s64 	%rd29, %rd5, %rd28;
	ld.global.f32 	%f82, [%rd29];
	add.f32 	%f83, %f299, %f82;
	ld.global.f32 	%f84, [%rd29+128];
	add.f32 	%f85, %f83, %f84;
	ld.global.f32 	%f86, [%rd29+256];
	add.f32 	%f87, %f85, %f86;
	ld.global.f32 	%f88, [%rd29+384];
	add.f32 	%f299, %f87, %f88;
	add.s32 	%r116, %r116, 128;
$L__BB0_11:
	setp.eq.s32 	%p9, %r11, 0;
	@%p9 bra 	$L__BB0_14;
	shl.b64 	%rd30, %rd4, 2;
	add.s64 	%rd7, %rd3, %rd30;
	neg.s32 	%r113, %r11;
$L__BB0_13:
	.pragma "nounroll";
	mul.wide.s32 	%rd31, %r116, 4;
	add.s64 	%rd32, %rd7, %rd31;
	ld.global.f32 	%f89, [%rd32];
	add.f32 	%f299, %f299, %f89;
	add.s32 	%r116, %r116, 32;
	add.s32 	%r113, %r113, 1;
	setp.eq.s32 	%p10, %r113, 0;
	@%p10 bra 	$L__BB0_14;
	bra.uni 	$L__BB0_13;
$L__BB0_14:
	setp.ge.s32 	%p11, %r126, %r55;
	mov.b32 	%r79, %f299;
	shfl.sync.bfly.b32	%r80|%p12, %r79, 16, 31, -1;
	mov.b32 	%f91, %r80;
	add.f32 	%f92, %f299, %f91;
	mov.b32 	%r81, %f92;
	shfl.sync.bfly.b32	%r82|%p13, %r81, 8, 31, -1;
	mov.b32 	%f93, %r82;
	add.f32 	%f94, %f92, %f93;
	mov.b32 	%r83, %f94;
	shfl.sync.bfly.b32	%r84|%p14, %r83, 4, 31, -1;
	mov.b32 	%f95, %r84;
	add.f32 	%f96, %f94, %f95;
	mov.b32 	%r85, %f96;
	shfl.sync.bfly.b32	%r86|%p15, %r85, 2, 31, -1;
	mov.b32 	%f97, %r86;
	add.f32 	%f98, %f96, %f97;
	mov.b32 	%r87, %f98;
	shfl.sync.bfly.b32	%r88|%p16, %r87, 1, 31, -1;
	mov.b32 	%f99, %r88;
	add.f32 	%f100, %f98, %f99;
	cvt.rn.f32.s32 	%f14, %r55;
	div.rn.f32 	%f15, %f100, %f14;
	mov.f32 	%f308, 0f00000000;
	@%p11 bra 	$L__BB0_27;
	not.b32 	%r89, %r126;
	add.s32 	%r90, %r55, %r89;
	shr.u32 	%r91, %r90, 5;
	add.s32 	%r23, %r91, 1;
	and.b32  	%r24, %r23, 15;
	setp.lt.u32 	%p17, %r90, 480;
	mov.f32 	%f308, 0f00000000;
	mov.u32 	%r123, %r126;
	@%p17 bra 	$L__BB0_18;
	and.b32  	%r92, %r23, 268435440;
	neg.s32 	%r122, %r92;
	shl.b64 	%rd33, %rd4, 2;
	and.b32  	%r93, %r1, 31;
	mul.wide.u32 	%rd34, %r93, 4;
	add.s64 	%rd35, %rd33, %rd34;
	add.s64 	%rd36, %rd35, %rd3;
	add.s64 	%rd98, %rd36, 1024;
	mov.f32 	%f308, 0f00000000;
	mov.u32 	%r123, %r126;
$L__BB0_17:
	.pragma "nounroll";
	ld.global.f32 	%f104, [%rd98+-1024];
	sub.f32 	%f105, %f104, %f15;
	fma.rn.f32 	%f106, %f105, %f105, %f308;
	ld.global.f32 	%f107, [%rd98+-896];
	sub.f32 	%f108, %f107, %f15;
	fma.rn.f32 	%f109, %f108, %f108, %f106;
	ld.global.f32 	%f110, [%rd98+-768];
	sub.f32 	%f111, %f110, %f15;
	fma.rn.f32 	%f112, %f111, %f111, %f109;
	ld.global.f32 	%f113, [%rd98+-640];
	sub.f32 	%f114, %f113, %f15;
	fma.rn.f32 	%f115, %f114, %f114, %f112;
	ld.global.f32 	%f116, [%rd98+-512];
	sub.f32 	%f117, %f116, %f15;
	fma.rn.f32 	%f118, %f117, %f117, %f115;
	ld.global.f32 	%f119, [%rd98+-384];
	sub.f32 	%f120, %f119, %f15;
	fma.rn.f32 	%f121, %f120, %f120, %f118;
	ld.global.f32 	%f122, [%rd98+-256];
	sub.f32 	%f123, %f122, %f15;
	fma.rn.f32 	%f124, %f123, %f123, %f121;
	ld.global.f32 	%f125, [%rd98+-128];
	sub.f32 	%f126, %f125, %f15;
	fma.rn.f32 	%f127, %f126, %f126, %f124;
	ld.global.f32 	%f128, [%rd98];
	sub.f32 	%f129, %f128, %f15;
	fma.rn.f32 	%f130, %f129, %f129, %f127;
	ld.global.f32 	%f131, [%rd98+128];
	sub.f32 	%f132, %f131, %f15;
	fma.rn.f32 	%f133, %f132, %f132, %f130;
	ld.global.f32 	%f134, [%rd98+256];
	sub.f32 	%f135, %f134, %f15;
	fma.rn.f32 	%f136, %f135, %f135, %f133;
	ld.global.f32 	%f137, [%rd98+384];
	sub.f32 	%f138, %f137, %f15;
	fma.rn.f32 	%f139, %f138, %f138, %f136;
	ld.global.f32 	%f140, [%rd98+512];
	sub.f32 	%f141, %f140, %f15;
	fma.rn.f32 	%f142, %f141, %f141, %f139;
	ld.global.f32 	%f143, [%rd98+640];
	sub.f32 	%f144, %f143, %f15;
	fma.rn.f32 	%f145, %f144, %f144, %f142;
	ld.global.f32 	%f146, [%rd98+768];
	sub.f32 	%f147, %f146, %f15;
	fma.rn.f32 	%f148, %f147, %f147, %f145;
	ld.global.f32 	%f149, [%rd98+896];
	sub.f32 	%f150, %f149, %f15;
	fma.rn.f32 	%f308, %f150, %f150, %f148;
	add.s32 	%r123, %r123, 512;
	add.s32 	%r122, %r122, 16;
	add.s64 	%rd98, %rd98, 2048;
	setp.eq.s32 	%p18, %r122, 0;
	@%p18 bra 	$L__BB0_18;
	bra.uni 	$L__BB0_17;
$L__BB0_18:
	setp.eq.s32 	%p19, %r24, 0;
	@%p19 bra 	$L__BB0_27;
	and.b32  	%r27, %r23, 7;
	setp.lt.u32 	%p20, %r24, 8;
	@%p20 bra 	$L__BB0_21;
	mul.wide.s32 	%rd37, %r123, 4;
	add.s64 	%rd38, %rd5, %rd37;
	ld.global.f32 	%f152, [%rd38];
	sub.f32 	%f153, %f152, %f15;
	fma.rn.f32 	%f154, %f153, %f153, %f308;
	ld.global.f32 	%f155, [%rd38+128];
	sub.f32 	%f156, %f155, %f15;
	fma.rn.f32 	%f157, %f156, %f156, %f154;
	ld.global.f32 	%f158, [%rd38+256];
	sub.f32 	%f159, %f158, %f15;
	fma.rn.f32 	%f160, %f159, %f159, %f157;
	ld.global.f32 	%f161, [%rd38+384];
	sub.f32 	%f162, %f161, %f15;
	fma.rn.f32 	%f163, %f162, %f162, %f160;
	ld.global.f32 	%f164, [%rd38+512];
	sub.f32 	%f165, %f164, %f15;
	fma.rn.f32 	%f166, %f165, %f165, %f163;
	ld.global.f32 	%f167, [%rd38+640];
	sub.f32 	%f168, %f167, %f15;
	fma.rn.f32 	%f169, %f168, %f168, %f166;
	ld.global.f32 	%f170, [%rd38+768];
	sub.f32 	%f171, %f170, %f15;
	fma.rn.f32 	%f172, %f171, %f171, %f169;
	ld.global.f32 	%f173, [%rd38+896];
	sub.f32 	%f174, %f173, %f15;
	fma.rn.f32 	%f308, %f174, %f174, %f172;
	add.s32 	%r123, %r123, 256;
$L__BB0_21:
	setp.eq.s32 	%p21, %r27, 0;
	@%p21 bra 	$L__BB0_27;
	and.b32  	%r30, %r23, 3;
	setp.lt.u32 	%p22, %r27, 4;
	@%p22 bra 	$L__BB0_24;
	mul.wide.s32 	%rd39, %r123, 4;
	add.s64 	%rd40, %rd5, %rd39;
	ld.global.f32 	%f176, [%rd40];
	sub.f32 	%f177, %f176, %f15;
	fma.rn.f32 	%f178, %f177, %f177, %f308;
	ld.global.f32 	%f179, [%rd40+128];
	sub.f32 	%f180, %f179, %f15;
	fma.rn.f32 	%f181, %f180, %f180, %f178;
	ld.global.f32 	%f182, [%rd40+256];
	sub.f32 	%f183, %f182, %f15;
	fma.rn.f32 	%f184, %f183, %f183, %f181;
	ld.global.f32 	%f185, [%rd40+384];
	sub.f32 	%f186, %f185, %f15;
	fma.rn.f32 	%f308, %f186, %f186, %f184;
	add.s32 	%r123, %r123, 128;
$L__BB0_24:
	setp.eq.s32 	%p23, %r30, 0;
	@%p23 bra 	$L__BB0_27;
	shl.b64 	%rd41, %rd4, 2;
	add.s64 	%rd11, %rd3, %rd41;
	neg.s32 	%r120, %r30;
$L__BB0_26:
	.pragma "nounroll";
	mul.wide.s32 	%rd42, %r123, 4;
	add.s64 	%rd43, %rd11, %rd42;
	ld.global.f32 	%f187, [%rd43];
	sub.f32 	%f188, %f187, %f15;
	fma.rn.f32 	%f308, %f188, %f188, %f308;
	add.s32 	%r123, %r123, 32;
	add.s32 	%r120, %r120, 1;
	setp.eq.s32 	%p24, %r120, 0;
	@%p24 bra 	$L__BB0_27;
	bra.uni 	$L__BB0_26;
$L__BB0_27:
	setp.ge.s32 	%p25, %r126, %r55;
	mov.b32 	%r94, %f308;
	shfl.sync.bfly.b32	%r95|%p26, %r94, 16, 31, -1;
	mov.b32 	%f189, %r95;
	add.f32 	%f190, %f308, %f189;
	mov.b32 	%r96, %f190;
	shfl.sync.bfly.b32	%r97|%p27, %r96, 8, 31, -1;
	mov.b32 	%f191, %r97;
	add.f32 	%f192, %f190, %f191;
	mov.b32 	%r98, %f192;
	shfl.sync.bfly.b32	%r99|%p28, %r98, 4, 31, -1;
	mov.b32 	%f193, %r99;
	add.f32 	%f194, %f192, %f193;
	mov.b32 	%r100, %f194;
	shfl.sync.bfly.b32	%r101|%p29, %r100, 2, 31, -1;
	mov.b32 	%f195, %r101;
	add.f32 	%f196, %f194, %f195;
	mov.b32 	%r102, %f196;
	shfl.sync.bfly.b32	%r103|%p30, %r102, 1, 31, -1;
	mov.b32 	%f197, %r103;
	add.f32 	%f198, %f196, %f197;
	div.rn.f32 	%f199, %f198, %f14;
	add.f32 	%f200, %f199, 0f3727C5AC;
	rsqrt.approx.f32 	%f29, %f200;
	@%p25 bra 	$L__BB0_39;
	not.b32 	%r104, %r126;
	add.s32 	%r42, %r55, %r104;
	shr.u32 	%r105, %r42, 5;
	add.s32 	%r43, %r105, 1;
	setp.lt.u32 	%p31, %r42, 224;
	@%p31 bra 	$L__BB0_31;
	and.b32  	%r106, %r1, 31;
	mul.wide.u32 	%rd99, %r106, 4;
	and.b32  	%r107, %r43, 268435448;
	neg.s32 	%r124, %r107;
	shl.b64 	%rd60, %rd4, 2;
	add.s64 	%rd61, %rd18, %rd60;
	add.s64 	%rd62, %rd17, %rd60;
$L__BB0_30:
	.pragma "nounroll";
	add.s64 	%rd44, %rd61, %rd99;
	// begin inline asm
	ld.global.cs.f32 %f201, [%rd44];
	// end inline asm
	sub.f32 	%f217, %f201, %f15;
	mul.f32 	%f218, %f29, %f217;
	add.s64 	%rd45, %rd62, %rd99;
	add.s64 	%rd63, %rd2, %rd99;
	ld.global.f32 	%f219, [%rd63];
	add.s64 	%rd64, %rd1, %rd99;
	ld.global.f32 	%f220, [%rd64];
	fma.rn.f32 	%f202, %f219, %f218, %f220;
	// begin inline asm
	st.global.cs.f32 [%rd45], %f202;
	// end inline asm
	add.s64 	%rd46, %rd44, 128;
	// begin inline asm
	ld.global.cs.f32 %f203, [%rd46];
	// end inline asm
	sub.f32 	%f221, %f203, %f15;
	mul.f32 	%f222, %f29, %f221;
	add.s64 	%rd47, %rd45, 128;
	ld.global.f32 	%f223, [%rd63+128];
	ld.global.f32 	%f224, [%rd64+128];
	fma.rn.f32 	%f204, %f223, %f222, %f224;
	// begin inline asm
	st.global.cs.f32 [%rd47], %f204;
	// end inline asm
	add.s64 	%rd48, %rd44, 256;
	// begin inline asm
	ld.global.cs.f32 %f205, [%rd48];
	// end inline asm
	sub.f32 	%f225, %f205, %f15;
	mul.f32 	%f226, %f29, %f225;
	add.s64 	%rd49, %rd45, 256;
	ld.global.f32 	%f227, [%rd63+256];
	ld.global.f32 	%f228, [%rd64+256];
	fma.rn.f32 	%f206, %f227, %f226, %f228;
	// begin inline asm
	st.global.cs.f32 [%rd49], %f206;
	// end inline asm
	add.s64 	%rd50, %rd44, 384;
	// begin inline asm
	ld.global.cs.f32 %f207, [%rd50];
	// end inline asm
	sub.f32 	%f229, %f207, %f15;
	mul.f32 	%f230, %f29, %f229;
	add.s64 	%rd51, %rd45, 384;
	ld.global.f32 	%f231, [%rd63+384];
	ld.global.f32 	%f232, [%rd64+384];
	fma.rn.f32 	%f208, %f231, %f230, %f232;
	// begin inline asm
	st.global.cs.f32 [%rd51], %f208;
	// end inline asm
	add.s64 	%rd52, %rd44, 512;
	// begin inline asm
	ld.global.cs.f32 %f209, [%rd52];
	// end inline asm
	sub.f32 	%f233, %f209, %f15;
	mul.f32 	%f234, %f29, %f233;
	add.s64 	%rd53, %rd45, 512;
	ld.global.f32 	%f235, [%rd63+512];
	ld.global.f32 	%f236, [%rd64+512];
	fma.rn.f32 	%f210, %f235, %f234, %f236;
	// begin inline asm
	st.global.cs.f32 [%rd53], %f210;
	// end inline asm
	add.s64 	%rd54, %rd44, 640;
	// begin inline asm
	ld.global.cs.f32 %f211, [%rd54];
	// end inline asm
	sub.f32 	%f237, %f211, %f15;
	mul.f32 	%f238, %f29, %f237;
	add.s64 	%rd55, %rd45, 640;
	ld.global.f32 	%f239, [%rd63+640];
	ld.global.f32 	%f240, [%rd64+640];
	fma.rn.f32 	%f212, %f239, %f238, %f240;
	// begin inline asm
	st.global.cs.f32 [%rd55], %f212;
	// end inline asm
	add.s64 	%rd56, %rd44, 768;
	// begin inline asm
	ld.global.cs.f32 %f213, [%rd56];
	// end inline asm
	sub.f32 	%f241, %f213, %f15;
	mul.f32 	%f242, %f29, %f241;
	add.s64 	%rd57, %rd45, 768;
	ld.global.f32 	%f243, [%rd63+768];
	ld.global.f32 	%f244, [%rd64+768];
	fma.rn.f32 	%f214, %f243, %f242, %f244;
	// begin inline asm
	st.global.cs.f32 [%rd57], %f214;
	// end inline asm
	add.s64 	%rd58, %rd44, 896;
	// begin inline asm
	ld.global.cs.f32 %f215, [%rd58];
	// end inline asm
	sub.f32 	%f245, %f215, %f15;
	mul.f32 	%f246, %f29, %f245;
	add.s64 	%rd59, %rd45, 896;
	ld.global.f32 	%f247, [%rd63+896];
	ld.global.f32 	%f248, [%rd64+896];
	fma.rn.f32 	%f216, %f247, %f246, %f248;
	// begin inline asm
	st.global.cs.f32 [%rd59], %f216;
	// end inline asm
	add.s32 	%r126, %r126, 256;
	add.s64 	%rd99, %rd99, 1024;
	add.s32 	%r124, %r124, 8;
	setp.ne.s32 	%p32, %r124, 0;
	@%p32 bra 	$L__BB0_30;
$L__BB0_31:
	and.b32  	%r50, %r43, 7;
	setp.eq.s32 	%p33, %r50, 0;
	@%p33 bra 	$L__BB0_39;
	setp.lt.u32 	%p34, %r50, 4;
	@%p34 bra 	$L__BB0_34;
	cvt.s64.s32 	%rd73, %r126;
	add.s64 	%rd74, %rd73, %rd4;
	shl.b64 	%rd75, %rd74, 2;
	add.s64 	%rd65, %rd18, %rd75;
	// begin inline asm
	ld.global.cs.f32 %f249, [%rd65];
	// end inline asm
	sub.f32 	%f257, %f249, %f15;
	mul.f32 	%f258, %f29, %f257;
	add.s64 	%rd66, %rd17, %rd75;
	mul.wide.s32 	%rd76, %r126, 4;
	add.s64 	%rd77, %rd2, %rd76;
	ld.global.f32 	%f259, [%rd77];
	add.s64 	%rd78, %rd1, %rd76;
	ld.global.f32 	%f260, [%rd78];
	fma.rn.f32 	%f250, %f259, %f258, %f260;
	// begin inline asm
	st.global.cs.f32 [%rd66], %f250;
	// end inline asm
	add.s64 	%rd67, %rd65, 128;
	// begin inline asm
	ld.global.cs.f32 %f251, [%rd67];
	// end inline asm
	sub.f32 	%f261, %f251, %f15;
	mul.f32 	%f262, %f29, %f261;
	add.s64 	%rd68, %rd66, 128;
	ld.global.f32 	%f263, [%rd77+128];
	ld.global.f32 	%f264, [%rd78+128];
	fma.rn.f32 	%f252, %f263, %f262, %f264;
	// begin inline asm
	st.global.cs.f32 [%rd68], %f252;
	// end inline asm
	add.s64 	%rd69, %rd65, 256;
	// begin inline asm
	ld.global.cs.f32 %f253, [%rd69];
	// end inline asm
	sub.f32 	%f265, %f253, %f15;
	mul.f32 	%f266, %f29, %f265;
	add.s64 	%rd70, %rd66, 256;
	ld.global.f32 	%f267, [%rd77+256];
	ld.global.f32 	%f268, [%rd78+256];
	fma.rn.f32 	%f254, %f267, %f266, %f268;
	// begin inline asm
	st.global.cs.f32 [%rd70], %f254;
	// end inline asm
	add.s64 	%rd71, %rd65, 384;
	// begin inline asm
	ld.global.cs.f32 %f255, [%rd71];
	// end inline asm
	sub.f32 	%f269, %f255, %f15;
	mul.f32 	%f270, %f29, %f269;
	add.s64 	%rd72, %rd66, 384;
	ld.global.f32 	%f271, [%rd77+384];
	ld.global.f32 	%f272, [%rd78+384];
	fma.rn.f32 	%f256, %f271, %f270, %f272;
	// begin inline asm
	st.global.cs.f32 [%rd72], %f256;
	// end inline asm
	add.s32 	%r126, %r126, 128;
$L__BB0_34:
	and.b32  	%r108, %r43, 3;
	setp.eq.s32 	%p35, %r108, 0;
	@%p35 bra 	$L__BB0_39;
	setp.eq.s32 	%p36, %r108, 1;
	@%p36 bra 	$L__BB0_37;
	cvt.s64.s32 	%rd83, %r126;
	add.s64 	%rd84, %rd83, %rd4;
	shl.b64 	%rd85, %rd84, 2;
	add.s64 	%rd79, %rd18, %rd85;
	// begin inline asm
	ld.global.cs.f32 %f273, [%rd79];
	// end inline asm
	sub.f32 	%f277, %f273, %f15;
	mul.f32 	%f278, %f29, %f277;
	add.s64 	%rd80, %rd17, %rd85;
	mul.wide.s32 	%rd86, %r126, 4;
	add.s64 	%rd87, %rd2, %rd86;
	ld.global.f32 	%f279, [%rd87];
	add.s64 	%rd88, %rd1, %rd86;
	ld.global.f32 	%f280, [%rd88];
	fma.rn.f32 	%f274, %f279, %f278, %f280;
	// begin inline asm
	st.global.cs.f32 [%rd80], %f274;
	// end inline asm
	add.s64 	%rd81, %rd79, 128;
	// begin inline asm
	ld.global.cs.f32 %f275, [%rd81];
	// end inline asm
	sub.f32 	%f281, %f275, %f15;
	mul.f32 	%f282, %f29, %f281;
	add.s64 	%rd82, %rd80, 128;
	ld.global.f32 	%f283, [%rd87+128];
	ld.global.f32 	%f284, [%rd88+128];
	fma.rn.f32 	%f276, %f283, %f282, %f284;
	// begin inline asm
	st.global.cs.f32 [%rd82], %f276;
	// end inline asm
	add.s32 	%r126, %r126, 64;
$L__BB0_37:
	and.b32  	%r109, %r42, 32;
	setp.ne.s32 	%p37, %r109, 0;
	@%p37 bra 	$L__BB0_39;
	cvt.s64.s32 	%rd91, %r126;
	add.s64 	%rd92, %rd91, %rd4;
	shl.b64 	%rd93, %rd92, 2;
	add.s64 	%rd89, %rd18, %rd93;
	// begin inline asm
	ld.global.cs.f32 %f285, [%rd89];
	// end inline asm
	sub.f32 	%f287, %f285, %f15;
	mul.f32 	%f288, %f29, %f287;
	add.s64 	%rd90, %rd17, %rd93;
	mul.wide.s32 	%rd94, %r126, 4;
	add.s64 	%rd95, %rd2, %rd94;
	ld.global.f32 	%f289, [%rd95];
	add.s64 	%rd96, %rd1, %rd94;
	ld.global.f32 	%f290, [%rd96];
	fma.rn.f32 	%f286, %f289, %f288, %f290;
	// begin inline asm
	st.global.cs.f32 [%rd90], %f286;
	// end inline asm
$L__BB0_39:
	ret;

}


// ===== COMPILED SASS (sm_100) =====

	.target	sm_100

	.elftype	@"ET_EXEC"


//--------------------- .note.nv.tkinfo           --------------------------
	.section	.note.nv.tkinfo,"",@"SHT_NOTE"
	.sectionflags	@"SHF_NOTE_NV_TKINFO"
	.tkinfo
        /*0018*/ 	.word	0x00000002
        /*0030*/ 	.string	""
        /*0030*/ 	.string	"ptxas"
        /*0030*/ 	.string	"Cuda compilation tools, release 13.0, V13.0.88"
        /*0030*/ 	.string	"Build cuda_13.0.r13.0/compiler.36424714_0"
        /*0030*/ 	.string	"-arch sm_100 -m 64 "



//--------------------- .note.nv.cuinfo           --------------------------
	.section	.note.nv.cuinfo,"",@"SHT_NOTE"
	.sectionflags	@"SHF_NOTE_NV_CUINFO"
        /*0018*/ 	.short	0x0002
        /*001a*/ 	.short	0x0064
        /*001c*/ 	.short	0x0082
	.zero		2


//--------------------- .nv.info                  --------------------------
	.section	.nv.info,"",@"SHT_CUDA_INFO"
	.align	4


	//----- nvinfo : EIATTR_REGCOUNT
	.align		4
        /*0000*/ 	.byte	0x04, 0x2f
        /*0002*/ 	.short	(.L_11 - .L_10)
	.align		4
.L_10:
        /*0004*/ 	.word	index@(_Z24layernorm_forward_kernelPfS_S_S_S_S_iii)
        /*0008*/ 	.word	0x00000020


	//----- nvinfo : EIATTR_FRAME_SIZE
	.align		4
.L_11:
        /*000c*/ 	.byte	0x04, 0x11
        /*000e*/ 	.short	(.L_13 - .L_12)
	.align		4
.L_12:
        /*0010*/ 	.word	index@($__internal_0_$__cuda_sm3x_div_rn_noftz_f32_slowpath)
        /*0014*/ 	.word	0x00000000


	//----- nvinfo : EIATTR_FRAME_SIZE
	.align		4
.L_13:
        /*0018*/ 	.byte	0x04, 0x11
        /*001a*/ 	.short	(.L_15 - .L_14)
	.align		4
.L_14:
        /*001c*/ 	.word	index@(_Z24layernorm_forward_kernelPfS_S_S_S_S_iii)
        /*0020*/ 	.word	0x00000000


	//----- nvinfo : EIATTR_MIN_STACK_SIZE
	.align		4
.L_15:
        /*0024*/ 	.byte	0x04, 0x12
        /*0026*/ 	.short	(.L_17 - .L_16)
	.align		4
.L_16:
        /*0028*/ 	.word	index@(_Z24layernorm_forward_kernelPfS_S_S_S_S_iii)
        /*002c*/ 	.word	0x00000000
.L_17:


//--------------------- .nv.compat                --------------------------
	.section	.nv.compat,"",@"SHT_CUDA_COMPAT_INFO"
	.align	4
        /*0000*/ 	.byte	0x02, 0x09, 0x00, 0x00, 0x02, 0x02, 0x01, 0x00, 0x02, 0x05, 0x05, 0x00, 0x03, 0x07, 0x01, 0x01
        /*0010*/ 	.byte	0x02, 0x03, 0x00, 0x00, 0x02, 0x06, 0x01, 0x00, 0x04, 0x0b, 0x08, 0x00, 0x01, 0x00, 0x00, 0x00
        /*0020*/ 	.byte	0x00, 0x00, 0x00, 0x00


//--------------------- .nv.info._Z24layernorm_forward_kernelPfS_S_S_S_S_iii --------------------------
	.section	.nv.info._Z24layernorm_forward_kernelPfS_S_S_S_S_iii,"",@"SHT_CUDA_INFO"
	.sectionflags	@""
	.align	4


	//----- nvinfo : EIATTR_CUDA_API_VERSION
	.align		4
        /*0000*/ 	.byte	0x04, 0x37
        /*0002*/ 	.short	(.L_19 - .L_18)
.L_18:
        /*0004*/ 	.word	0x00000082


	//----- nvinfo : EIATTR_KPARAM_INFO
	.align		4
.L_19:
        /*0008*/ 	.byte	0x04, 0x17
        /*000a*/ 	.short	(.L_21 - .L_20)
.L_20:
        /*000c*/ 	.word	0x00000000
        /*0010*/ 	.short	0x0008
        /*0012*/ 	.short	0x0038
        /*0014*/ 	.byte	0x00, 0xf0, 0x11, 0x00


	//----- nvinfo : EIATTR_KPARAM_INFO
	.align		4
.L_21:
        /*0018*/ 	.byte	0x04, 0x17
        /*001a*/ 	.short	(.L_23 - .L_22)
.L_22:
        /*001c*/ 	.word	0x00000000
        /*0020*/ 	.short	0x0007
        /*0022*/ 	.short	0x0034
        /*0024*/ 	.byte	0x00, 0xf0, 0x11, 0x00


	//----- nvinfo : EIATTR_KPARAM_INFO
	.align		4
.L_23:
        /*0028*/ 	.byte	0x04, 0x17
        /*002a*/ 	.short	(.L_25 - .L_24)
.L_24:
        /*002c*/ 	.word	0x00000000
        /*0030*/ 	.short	0x0006
        /*0032*/ 	.short	0x0030
        /*0034*/ 	.byte	0x00, 0xf0, 0x11, 0x00


	//----- nvinfo : EIATTR_KPARAM_INFO
	.align		4
.L_25:
        /*0038*/ 	.byte	0x04, 0x17
        /*003a*/ 	.short	(.L_27 - .L_26)
.L_26:
        /*003c*/ 	.word	0x00000000
        /*0040*/ 	.short	0x0005
        /*0042*/ 	.short	0x0028
        /*0044*/ 	.byte	0x00, 0xf5, 0x21, 0x00


	//----- nvinfo : EIATTR_KPARAM_INFO
	.align		4
.L_27:
        /*0048*/ 	.byte	0x04, 0x17
        /*004a*/ 	.short	(.L_29 - .L_28)
.L_28:
        /*004c*/ 	.word	0x00000000
        /*0050*/ 	.short	0x0004
        /*0052*/ 	.short	0x0020
        /*0054*/ 	.byte	0x00, 0xf5, 0x21, 0x00


	//----- nvinfo : EIATTR_KPARAM_INFO
	.align		4
.L_29:
        /*0058*/ 	.byte	0x04, 0x17
        /*005a*/ 	.short	(.L_31 - .L_30)
.L_30:
        /*005c*/ 	.word	0x00000000
        /*0060*/ 	.short	0x0003
        /*0062*/ 	.short	0x0018
        /*0064*/ 	.byte	0x00, 0xf5, 0x21, 0x00


	//----- nvinfo : EIATTR_KPARAM_INFO
	.align		4
.L_31:
        /*0068*/ 	.byte	0x04, 0x17
        /*006a*/ 	.short	(.L_33 - .L_32)
.L_32:
        /*006c*/ 	.word	0x00000000
        /*0070*/ 	.short	0x0002
        /*0072*/ 	.short	0x0010
        /*0074*/ 	.byte	0x00, 0xf5, 0x21, 0x00


	//----- nvinfo : EIATTR_KPARAM_INFO
	.align		4
.L_33:
        /*0078*/ 	.byte	0x04, 0x17
        /*007a*/ 	.short	(.L_35 - .L_34)
.L_34:
        /*007c*/ 	.word	0x00000000
        /*0080*/ 	.short	0x0001
        /*0082*/ 	.short	0x0008
        /*0084*/ 	.byte	0x00, 0xf5, 0x21, 0x00


	//----- nvinfo : EIATTR_KPARAM_INFO
	.align		4
.L_35:
        /*0088*/ 	.byte	0x04, 0x17
        /*008a*/ 	.short	(.L_37 - .L_36)
.L_36:
        /*008c*/ 	.word	0x00000000
        /*0090*/ 	.short	0x0000
        /*0092*/ 	.short	0x0000
        /*0094*/ 	.byte	0x00, 0xf5, 0x21, 0x00


	//----- nvinfo : EIATTR_SPARSE_MMA_MASK
	.align		4
.L_37:
        /*0098*/ 	.byte	0x03, 0x50
        /*009a*/ 	.short	0x0000


	//----- nvinfo : EIATTR_MAXREG_COUNT
	.align		4
        /*009c*/ 	.byte	0x03, 0x1b
        /*009e*/ 	.short	0x00ff


	//----- nvinfo : EIATTR_MERCURY_ISA_VERSION
	.align		4
        /*00a0*/ 	.byte	0x03, 0x5f
        /*00a2*/ 	.short	0x0101


	//----- nvinfo : EIATTR_COOP_GROUP_MASK_REGIDS
	.align		4
        /*00a4*/ 	.byte	0x04, 0x29
        /*00a6*/ 	.short	(.L_39 - .L_38)


	//   ....[0]....
.L_38:
        /*00a8*/ 	.word	0xffffffff


	//   ....[1]....
        /*00ac*/ 	.word	0xffffffff


	//   ....[2]....
        /*00b0*/ 	.word	0xffffffff


	//   ....[3]....
        /*00b4*/ 	.word	0xffffffff


	//   ....[4]....
        /*00b8*/ 	.word	0xffffffff


	//   ....[5]....
        /*00bc*/ 	.word	0xffffffff


	//   ....[6]....
        /*00c0*/ 	.word	0xffffffff


	//   ....[7]....
        /*00c4*/ 	.word	0xffffffff


	//   ....[8]....
        /*00c8*/ 	.word	0xffffffff


	//   ....[9]....
        /*00cc*/ 	.word	0xffffffff


	//----- nvinfo : EIATTR_COOP_GROUP_INSTR_OFFSETS
	.align		4
.L_39:
        /*00d0*/ 	.byte	0x04, 0x28
        /*00d2*/ 	.short	(.L_41 - .L_40)


	//   ....[0]....
.L_40:
        /*00d4*/ 	.word	0x00000930


	//   ....[1]....
        /*00d8*/ 	.word	0x00000980


	//   ....[2]....
        /*00dc*/ 	.word	0x000009a0


	//   ....[3]....
        /*00e0*/ 	.word	0x000009d0


	//   ....[4]....
        /*00e4*/ 	.word	0x00000a20


	//   ....[5]....
        /*00e8*/ 	.word	0x00001420


	//   ....[6]....
        /*00ec*/ 	.word	0x00001470


	//   ....[7]....
        /*00f0*/ 	.word	0x00001490


	//   ....[8]....
        /*00f4*/ 	.word	0x000014b0


	//   ....[9]....
        /*00f8*/ 	.word	0x000014e0


	//----- nvinfo : EIATTR_VRC_CTA_INIT_COUNT
	.align		4
.L_41:
        /*00fc*/ 	.byte	0x02, 0x4a
	.zero		1
	.zero		1


	//----- nvinfo : EIATTR_EXIT_INSTR_OFFSETS
	.align		4
        /*0100*/ 	.byte	0x04, 0x1c
        /*0102*/ 	.short	(.L_43 - .L_42)


	//   ....[0]....
.L_42:
        /*0104*/ 	.word	0x00000140


	//   ....[1]....
        /*0108*/ 	.word	0x000015d0


	//   ....[2]....
        /*010c*/ 	.word	0x00001bd0


	//   ....[3]....
        /*0110*/ 	.word	0x00001ee0


	//   ....[4]....
        /*0114*/ 	.word	0x00002110


	//   ....[5]....
        /*0118*/ 	.word	0x00002270


	//----- nvinfo : EIATTR_CRS_STACK_SIZE
	.align		4
.L_43:
        /*011c*/ 	.byte	0x04, 0x1e
        /*011e*/ 	.short	(.L_45 - .L_44)
.L_44:
        /*0120*/ 	.word	0x00000000


	//----- nvinfo : EIATTR_CBANK_PARAM_SIZE
	.align		4
.L_45:
        /*0124*/ 	.byte	0x03, 0x19
        /*0126*/ 	.short	0x003c


	//----- nvinfo : EIATTR_PARAM_CBANK
	.align		4
        /*0128*/ 	.byte	0x04, 0x0a
        /*012a*/ 	.short	(.L_47 - .L_46)
	.align		4
.L_46:
        /*012c*/ 	.word	index@(.nv.constant0._Z24layernorm_forward_kernelPfS_S_S_S_S_iii)
        /*0130*/ 	.short	0x0380
        /*0132*/ 	.short	0x003c


	//----- nvinfo : EIATTR_SW_WAR
	.align		4
.L_47:
        /*0134*/ 	.byte	0x04, 0x36
        /*0136*/ 	.short	(.L_49 - .L_48)
.L_48:
        /*0138*/ 	.word	0x00000008
.L_49:


//--------------------- .nv.callgraph             --------------------------
	.section	.nv.callgraph,"",@"SHT_CUDA_CALLGRAPH"
	.align	4
	.sectionentsize	8
	.align		4
        /*0000*/ 	.word	0x00000000
	.align		4
        /*0004*/ 	.word	0xffffffff
	.align		4
        /*0008*/ 	.word	0x00000000
	.align		4
        /*000c*/ 	.word	0xfffffffe
	.align		4
        /*0010*/ 	.word	0x00000000
	.align		4
        /*0014*/ 	.word	0xfffffffd
	.align		4
        /*0018*/ 	.word	0x00000000
	.align		4
        /*001c*/ 	.word	0xfffffffc


//--------------------- .nv.constant4             --------------------------
	.section	.nv.constant4,"a",@progbits
	.align	8
	.align		8
.nv.constant4:
        /*0000*/ 	.dword	_ZN34_INTERNAL_4ecab46a_4_k_cu_69111a5e4cuda3std3__436_GLOBAL__N__4ecab46a_4_k_cu_69111a5e6ignoreE
	.align		8
        /*0008*/ 	.dword	_ZN34_INTERNAL_4ecab46a_4_k_cu_69111a5e4cuda3std3__45__cpo5beginE
	.align		8
        /*0010*/ 	.dword	_ZN34_INTERNAL_4ecab46a_4_k_cu_69111a5e4cuda3std3__45__cpo3endE
	.align		8
        /*0018*/ 	.dword	_ZN34_INTERNAL_4ecab46a_4_k_cu_69111a5e4cuda3std3__45__cpo6cbeginE
	.align		8
        /*0020*/ 	.dword	_ZN34_INTERNAL_4ecab46a_4_k_cu_69111a5e4cuda3std3__45__cpo4cendE
	.align		8
        /*0028*/ 	.dword	_ZN34_INTERNAL_4ecab46a_4_k_cu_69111a5e4cuda3std3__419piecewise_constructE
	.align		8
        /*0030*/ 	.dword	_ZN34_INTERNAL_4ecab46a_4_k_cu_69111a5e4cuda3std3__48in_placeE
	.align		8
        /*0038*/ 	.dword	_ZN34_INTERNAL_4ecab46a_4_k_cu_69111a5e4cuda3std6ranges3__45__cpo4swapE
	.align		8
        /*0040*/ 	.dword	_ZN34_INTERNAL_4ecab46a_4_k_cu_69111a5e4cuda3std6ranges3__45__cpo9iter_moveE
	.align		8
        /*0048*/ 	.dword	_ZN34_INTERNAL_4ecab46a_4_k_cu_69111a5e4cuda3std6ranges3__45__cpo7advanceE


//--------------------- .text._Z24layernorm_forward_kernelPfS_S_S_S_S_iii --------------------------
	.section	.text._Z24layernorm_forward_kernelPfS_S_S_S_S_iii,"ax",@progbits
	.align	128
        .global         _Z24layernorm_forward_kernelPfS_S_S_S_S_iii
        .type           _Z24layernorm_forward_kernelPfS_S_S_S_S_iii,@function
        .size           _Z24layernorm_forward_kernelPfS_S_S_S_S_iii,(.L_x_43 - _Z24layernorm_forward_kernelPfS_S_S_S_S_iii)
        .other          _Z24layernorm_forward_kernelPfS_S_S_S_S_iii,@"STO_CUDA_ENTRY STV_DEFAULT"
_Z24layernorm_forward_kernelPfS_S_S_S_S_iii:
.text._Z24layernorm_forward_kernelPfS_S_S_S_S_iii:
[----:B------:R-:W-:Y:S01]  /*0000*/  LDC R1, c[0x0][0x37c] ;  /* 0x0000df00ff017b82 */ /* 0x000fe20000000800 */
[----:B------:R-:W0:Y:S01]  /*0010*/  S2R R6, SR_TID.Y ;  /* 0x0000000000067919 */ /* 0x000e220000002200 */
[----:B------:R-:W1:Y:S01]  /*0020*/  LDCU UR8, c[0x0][0x360] ;  /* 0x00006c00ff0877ac */ /* 0x000e620008000800 */
[----:B------:R-:W0:Y:S01]  /*0030*/  S2R R5, SR_TID.Z ;  /* 0x0000000000057919 */ /* 0x000e220000002300 */
[----:B------:R-:W0:Y:S01]  /*0040*/  LDCU UR4, c[0x0][0x364] ;  /* 0x00006c80ff0477ac */ /* 0x000e220008000800 */
[----:B------:R-:W2:Y:S01]  /*0050*/  S2R R3, SR_TID.X ;  /* 0x0000000000037919 */ /* 0x000ea20000002100 */
[----:B------:R-:W3:Y:S01]  /*0060*/  LDCU UR5, c[0x0][0x368] ;  /* 0x00006d00ff0577ac */ /* 0x000ee20008000800 */
[----:B------:R-:W4:Y:S01]  /*0070*/  S2R R7, SR_CTAID.X ;  /* 0x0000000000077919 */ /* 0x000f220000002500 */
[----:B------:R-:W5:Y:S01]  /*0080*/  LDCU.64 UR6, c[0x0][0x3b0] ;  /* 0x00007600ff0677ac */ /* 0x000f620008000a00 */
[----:B0-----:R-:W-:Y:S01]  /*0090*/  IMAD R6, R5, UR4, R6 ;  /* 0x0000000405067c24 */ /* 0x001fe2000f8e0206 */
[----:B-1----:R-:W-:-:S03]  /*00a0*/  UIMAD UR4, UR8, UR4, URZ ;  /* 0x00000004080472a4 */ /* 0x002fc6000f8e02ff */
[----:B--2---:R-:W-:Y:S01]  /*00b0*/  IMAD R6, R6, UR8, R3 ;  /* 0x0000000806067c24 */ /* 0x004fe2000f8e0203 */
[----:B---3--:R-:W-:Y:S02]  /*00c0*/  UIMAD UR4, UR4, UR5, 0x1f ;  /* 0x0000001f040474a4 */ /* 0x008fe4000f8e0205 */
[----:B-----5:R-:W-:Y:S02]  /*00d0*/  UIMAD UR5, UR7, UR6, URZ ;  /* 0x00000006070572a4 */ /* 0x020fe4000f8e02ff */
[----:B------:R-:W-:Y:S01]  /*00e0*/  USHF.R.U32.HI UR4, URZ, 0x5, UR4 ;  /* 0x00000005ff047899 */ /* 0x000fe20008011604 */
[----:B------:R-:W-:-:S03]  /*00f0*/  SHF.R.U32.HI R0, RZ, 0x5, R6 ;  /* 0x00000005ff007819 */ /* 0x000fc60000011606 */
[----:B------:R-:W-:Y:S01]  /*0100*/  ULOP3.LUT UR4, UR4, 0xffff, URZ, 0xc0, !UPT ;  /* 0x0000ffff04047892 */ /* 0x000fe2000f8ec0ff */
[----:B------:R-:W-:-:S05]  /*0110*/  LOP3.LUT R0, R0, 0xffff, RZ, 0xc0, !PT ;  /* 0x0000ffff00007812 */ /* 0x000fca00078ec0ff */
[----:B----4-:R-:W-:-:S05]  /*0120*/  IMAD R0, R7, UR4, R0 ;  /* 0x0000000407007c24 */ /* 0x010fca000f8e0200 */
[----:B------:R-:W-:-:S13]  /*0130*/  ISETP.GE.AND P0, PT, R0, UR5, PT ;  /* 0x0000000500007c0c */ /* 0x000fda000bf06270 */
[----:B------:R-:W-:Y:S05]  /*0140*/  @P0 EXIT ;  /* 0x000000000000094d */ /* 0x000fea0003800000 */
[----:B------:R-:W0:Y:S01]  /*0150*/  LDCU UR6, c[0x0][0x3b8] ;  /* 0x00007700ff0677ac */ /* 0x000e220008000800 */
[----:B------:R-:W1:Y:S01]  /*0160*/  LDC.64 R4, c[0x0][0x398] ;  /* 0x0000e600ff047b82 */ /* 0x000e620000000a00 */
[----:B------:R-:W-:Y:S01]  /*0170*/  LOP3.LUT R7, R6, 0x1f, RZ, 0xc0, !PT ;  /* 0x0000001f06077812 */ /* 0x000fe200078ec0ff */
[----:B------:R-:W-:Y:S01]  /*0180*/  BSSY.RECONVERGENT B0, `(.L_x_0) ;  /* 0x000007a000007945 */ /* 0x000fe20003800200 */
[----:B------:R-:W2:Y:S01]  /*0190*/  LDCU.64 UR4, c[0x0][0x358] ;  /* 0x00006b00ff0477ac */ /* 0x000ea20008000a00 */
[----:B------:R-:W-:Y:S01]  /*01a0*/  HFMA2 R8, -RZ, RZ, 0, 0 ;  /* 0x00000000ff087431 */ /* 0x000fe200000001ff */
[----:B0-----:R-:W-:Y:S01]  /*01b0*/  ISETP.GE.AND P0, PT, R7, UR6, PT ;  /* 0x0000000607007c0c */ /* 0x001fe2000bf06270 */
[----:B------:R-:W-:-:S05]  /*01c0*/  IMAD R9, R0, UR6, RZ ;  /* 0x0000000600097c24 */ /* 0x000fca000f8e02ff */
[----:B------:R-:W-:Y:S01]  /*01d0*/  SHF.R.S32.HI R2, RZ, 0x1f, R9 ;  /* 0x0000001fff027819 */ /* 0x000fe20000011409 */
[----:B-1----:R-:W-:-:S06]  /*01e0*/  IMAD.WIDE R4, R9, 0x4, R4 ;  /* 0x0000000409047825 */ /* 0x002fcc00078e0204 */
[----:B--2---:R-:W-:Y:S05]  /*01f0*/  @P0 BRA `(.L_x_1) ;  /* 0x0000000400c80947 */ /* 0x004fea0003800000 */
[----:B------:R-:W-:Y:S01]  /*0200*/  LOP3.LUT R0, RZ, R7, RZ, 0x33, !PT ;  /* 0x00000007ff007212 */ /* 0x000fe200078e33ff */
[----:B------:R-:W-:Y:S01]  /*0210*/  BSSY.RECONVERGENT B1, `(.L_x_2) ;  /* 0x000003a000017945 */ /* 0x000fe20003800200 */
[----:B------:R-:W-:Y:S02]  /*0220*/  MOV R8, RZ ;  /* 0x000000ff00087202 */ /* 0x000fe40000000f00 */
[----:B------:R-:W-:-:S04]  /*0230*/  IADD3 R3, PT, PT, R0, UR6, RZ ;  /* 0x0000000600037c10 */ /* 0x000fc8000fffe0ff */
[C---:B------:R-:W-:Y:S02]  /*0240*/  ISETP.GE.U32.AND P1, PT, R3.reuse, 0x1e0, PT ;  /* 0x000001e00300780c */ /* 0x040fe40003f26070 */
[----:B------:R-:W-:Y:S02]  /*0250*/  LEA.HI R0, R3, 0x1, RZ, 0x1b ;  /* 0x0000000103007811 */ /* 0x000fe400078fd8ff */
[----:B------:R-:W-:Y:S02]  /*0260*/  MOV R3, R7 ;  /* 0x0000000700037202 */ /* 0x000fe40000000f00 */
[----:B------:R-:W-:-:S04]  /*0270*/  LOP3.LUT R25, R0, 0xf, RZ, 0xc0, !PT ;  /* 0x0000000f00197812 */ /* 0x000fc800078ec0ff */
[----:B------:R-:W-:-:S03]  /*0280*/  ISETP.NE.AND P0, PT, R25, RZ, PT ;  /* 0x000000ff1900720c */ /* 0x000fc60003f05270 */
[----:B------:R-:W-:Y:S10]  /*0290*/  @!P1 BRA `(.L_x_3) ;  /* 0x0000000000c49947 */ /* 0x000ff40003800000 */
[----:B------:R-:W0:Y:S01]  /*02a0*/  LDCU.64 UR8, c[0x0][0x398] ;  /* 0x00007300ff0877ac */ /* 0x000e220008000a00 */
[C---:B------:R-:W-:Y:S01]  /*02b0*/  SHF.L.U64.HI R11, R9.reuse, 0x2, R2 ;  /* 0x00000002090b7819 */ /* 0x040fe20000010202 */
[----:B------:R-:W-:Y:S01]  /*02c0*/  IMAD.MOV.U32 R8, RZ, RZ, RZ ;  /* 0x000000ffff087224 */ /* 0x000fe200078e00ff */
[----:B------:R-:W-:Y:S02]  /*02d0*/  SHF.L.U32 R10, R9, 0x2, RZ ;  /* 0x00000002090a7819 */ /* 0x000fe400000006ff */
[----:B------:R-:W-:Y:S02]  /*02e0*/  LOP3.LUT R12, R0, 0xffffff0, RZ, 0xc0, !PT ;  /* 0x0ffffff0000c7812 */ /* 0x000fe400078ec0ff */
[----:B------:R-:W-:Y:S01]  /*02f0*/  MOV R3, R7 ;  /* 0x0000000700037202 */ /* 0x000fe20000000f00 */
[----:B------:R-:W-:Y:S01]  /*0300*/  IMAD.WIDE.U32 R10, R7, 0x4, R10 ;  /* 0x00000004070a7825 */ /* 0x000fe200078e000a */
[----:B------:R-:W-:Y:S02]  /*0310*/  IADD3 R12, PT, PT, -R12, RZ, RZ ;  /* 0x000000ff0c0c7210 */ /* 0x000fe40007ffe1ff */
[----:B0-----:R-:W-:-:S04]  /*0320*/  IADD3 R10, P1, PT, R10, UR8, RZ ;  /* 0x000000080a0a7c10 */ /* 0x001fc8000ff3e0ff */
[----:B------:R-:W-:-:S04]  /*0330*/  IADD3 R10, P2, PT, R10, 0x400, RZ ;  /* 0x000004000a0a7810 */ /* 0x000fc80007f5e0ff */
[----:B------:R-:W-:-:S09]  /*0340*/  IADD3.X R11, PT, PT, RZ, UR9, R11, P2, P1 ;  /* 0x00000009ff0b7c10 */ /* 0x000fd200097e240b */
.L_x_4:
[----:B------:R-:W2:Y:S04]  /*0350*/  LDG.E R27, desc[UR4][R10.64+-0x400] ;  /* 0xfffc00040a1b7981 */ /* 0x000ea8000c1e1900 */
[----:B------:R-:W3:Y:S04]  /*0360*/  LDG.E R24, desc[UR4][R10.64+-0x380] ;  /* 0xfffc80040a187981 */ /* 0x000ee8000c1e1900 */
[----:B------:R-:W4:Y:S04]  /*0370*/  LDG.E R23, desc[UR4][R10.64+-0x300] ;  /* 0xfffd00040a177981 */ /* 0x000f28000c1e1900 */
[----:B------:R-:W5:Y:S04]  /*0380*/  LDG.E R13, desc[UR4][R10.64+-0x280] ;  /* 0xfffd80040a0d7981 */ /* 0x000f68000c1e1900 */
        /* <DEDUP_REMOVED lines=8> */
[----:B------:R-:W5:Y:S01]  /*0410*/  LDG.E R22, desc[UR4][R10.64+0x200] ;  /* 0x000200040a167981 */ /* 0x000f62000c1e1900 */
[----:B--2---:R-:W-:-:S03]  /*0420*/  FADD R27, R27, R8 ;  /* 0x000000081b1b7221 */ /* 0x004fc60000000000 */
[----:B------:R-:W2:Y:S01]  /*0430*/  LDG.E R8, desc[UR4][R10.64+0x280] ;  /* 0x000280040a087981 */ /* 0x000ea2000c1e1900 */
[----:B---3--:R-:W-:-:S03]  /*0440*/  FADD R26, R27, R24 ;  /* 0x000000181b1a7221 */ /* 0x008fc60000000000 */
[----:B------:R-:W3:Y:S01]  /*0450*/  LDG.E R24, desc[UR4][R10.64+0x300] ;  /* 0x000300040a187981 */ /* 0x000ee2000c1e1900 */
[----:B----4-:R-:W-:-:S03]  /*0460*/  FADD R26, R26, R23 ;  /* 0x000000171a1a7221 */ /* 0x010fc60000000000 */
[----:B------:R0:W4:Y:S01]  /*0470*/  LDG.E R23, desc[UR4][R10.64+0x380] ;  /* 0x000380040a177981 */ /* 0x000122000c1e1900 */
[----:B------:R-:W-:Y:S01]  /*0480*/  IADD3 R12, PT, PT, R12, 0x10, RZ ;  /* 0x000000100c0c7810 */ /* 0x000fe20007ffe0ff */
[----:B-----5:R-:W-:Y:S01]  /*0490*/  FADD R13, R26, R13 ;  /* 0x0000000d1a0d7221 */ /* 0x020fe20000000000 */
[----:B------:R-:W-:Y:S02]  /*04a0*/  VIADD R3, R3, 0x200 ;  /* 0x0000020003037836 */ /* 0x000fe40000000000 */
[----:B------:R-:W-:Y:S01]  /*04b0*/  ISETP.NE.AND P1, PT, R12, RZ, PT ;  /* 0x000000ff0c00720c */ /* 0x000fe20003f25270 */
[----:B------:R-:W-:-:S04]  /*04c0*/  FADD R14, R13, R14 ;  /* 0x0000000e0d0e7221 */ /* 0x000fc80000000000 */
[----:B------:R-:W-:Y:S01]  /*04d0*/  FADD R15, R14, R15 ;  /* 0x0000000f0e0f7221 */ /* 0x000fe20000000000 */
[----:B0-----:R-:W-:-:S03]  /*04e0*/  IADD3 R10, P2, PT, R10, 0x800, RZ ;  /* 0x000008000a0a7810 */ /* 0x001fc60007f5e0ff */
[----:B------:R-:W-:Y:S01]  /*04f0*/  FADD R16, R15, R16 ;  /* 0x000000100f107221 */ /* 0x000fe20000000000 */
[----:B------:R-:W-:-:S03]  /*0500*/  IADD3.X R11, PT, PT, RZ, R11, RZ, P2, !PT ;  /* 0x0000000bff0b7210 */ /* 0x000fc600017fe4ff */
[----:B------:R-:W-:-:S04]  /*0510*/  FADD R17, R16, R17 ;  /* 0x0000001110117221 */ /* 0x000fc80000000000 */
[----:B------:R-:W-:-:S04]  /*0520*/  FADD R18, R17, R18 ;  /* 0x0000001211127221 */ /* 0x000fc80000000000 */
[----:B------:R-:W-:-:S04]  /*0530*/  FADD R19, R18, R19 ;  /* 0x0000001312137221 */ /* 0x000fc80000000000 */
[----:B------:R-:W-:-:S04]  /*0540*/  FADD R20, R19, R20 ;  /* 0x0000001413147221 */ /* 0x000fc80000000000 */
[----:B------:R-:W-:-:S04]  /*0550*/  FADD R21, R20, R21 ;  /* 0x0000001514157221 */ /* 0x000fc80000000000 */
[----:B------:R-:W-:-:S04]  /*0560*/  FADD R21, R21, R22 ;  /* 0x0000001615157221 */ /* 0x000fc80000000000 */
[----:B--2---:R-:W-:-:S04]  /*0570*/  FADD R21, R21, R8 ;  /* 0x0000000815157221 */ /* 0x004fc80000000000 */
[----:B---3--:R-:W-:-:S04]  /*0580*/  FADD R24, R21, R24 ;  /* 0x0000001815187221 */ /* 0x008fc80000000000 */
[----:B----4-:R-:W-:Y:S01]  /*0590*/  FADD R8, R24, R23 ;  /* 0x0000001718087221 */ /* 0x010fe20000000000 */
[----:B------:R-:W-:Y:S06]  /*05a0*/  @P1 BRA `(.L_x_4) ;  /* 0xfffffffc00681947 */ /* 0x000fec000383ffff */
.L_x_3:
[----:B------:R-:W-:Y:S05]  /*05b0*/  BSYNC.RECONVERGENT B1 ;  /* 0x0000000000017941 */ /* 0x000fea0003800200 */
.L_x_2:
[----:B------:R-:W-:Y:S05]  /*05c0*/  @!P0 BRA `(.L_x_1) ;  /* 0x0000000000d48947 */ /* 0x000fea0003800000 */
[----:B------:R-:W-:Y:S01]  /*05d0*/  ISETP.GE.U32.AND P0, PT, R25, 0x8, PT ;  /* 0x000000081900780c */ /* 0x000fe20003f06070 */
[----:B------:R-:W-:Y:S01]  /*05e0*/  BSSY.RECONVERGENT B1, `(.L_x_5) ;  /* 0x0000016000017945 */ /* 0x000fe20003800200 */
[----:B------:R-:W-:-:S04]  /*05f0*/  LOP3.LUT R14, R0, 0x7, RZ, 0xc0, !PT ;  /* 0x00000007000e7812 */ /* 0x000fc800078ec0ff */
[----:B------:R-:W-:-:S07]  /*0600*/  ISETP.NE.AND P1, PT, R14, RZ, PT ;  /* 0x000000ff0e00720c */ /* 0x000fce0003f25270 */
[----:B------:R-:W-:Y:S06]  /*0610*/  @!P0 BRA `(.L_x_6) ;  /* 0x0000000000488947 */ /* 0x000fec0003800000 */
[----:B------:R-:W-:-:S05]  /*0620*/  IMAD.WIDE R10, R3, 0x4, R4 ;  /* 0x00000004030a7825 */ /* 0x000fca00078e0204 */
[----:B------:R-:W2:Y:S04]  /*0630*/  LDG.E R13, desc[UR4][R10.64] ;  /* 0x000000040a0d7981 */ /* 0x000ea8000c1e1900 */
[----:B------:R-:W3:Y:S04]  /*0640*/  LDG.E R12, desc[UR4][R10.64+0x80] ;  /* 0x000080040a0c7981 */ /* 0x000ee8000c1e1900 */
[----:B------:R-:W4:Y:S04]  /*0650*/  LDG.E R15, desc[UR4][R10.64+0x100] ;  /* 0x000100040a0f7981 */ /* 0x000f28000c1e1900 */
[----:B------:R-:W5:Y:S04]  /*0660*/  LDG.E R17, desc[UR4][R10.64+0x180] ;  /* 0x000180040a117981 */ /* 0x000f68000c1e1900 */
[----:B------:R-:W5:Y:S04]  /*0670*/  LDG.E R19, desc[UR4][R10.64+0x200] ;  /* 0x000200040a137981 */ /* 0x000f68000c1e1900 */
[----:B------:R-:W5:Y:S04]  /*0680*/  LDG.E R21, desc[UR4][R10.64+0x280] ;  /* 0x000280040a157981 */ /* 0x000f68000c1e1900 */
[----:B------:R-:W5:Y:S04]  /*0690*/  LDG.E R23, desc[UR4][R10.64+0x300] ;  /* 0x000300040a177981 */ /* 0x000f68000c1e1900 */
[----:B------:R-:W5:Y:S01]  /*06a0*/  LDG.E R25, desc[UR4][R10.64+0x380] ;  /* 0x000380040a197981 */ /* 0x000f62000c1e1900 */
[----:B------:R-:W-:Y:S01]  /*06b0*/  IADD3 R3, PT, PT, R3, 0x100, RZ ;  /* 0x0000010003037810 */ /* 0x000fe20007ffe0ff */
[----:B--2---:R-:W-:-:S04]  /*06c0*/  FADD R13, R8, R13 ;  /* 0x0000000d080d7221 */ /* 0x004fc80000000000 */
[----:B---3--:R-:W-:-:S04]  /*06d0*/  FADD R12, R13, R12 ;  /* 0x0000000c0d0c7221 */ /* 0x008fc80000000000 */
[----:B----4-:R-:W-:-:S04]  /*06e0*/  FADD R12, R12, R15 ;  /* 0x0000000f0c0c7221 */ /* 0x010fc80000000000 */
[----:B-----5:R-:W-:-:S04]  /*06f0*/  FADD R12, R12, R17 ;  /* 0x000000110c0c7221 */ /* 0x020fc80000000000 */
[----:B------:R-:W-:-:S04]  /*0700*/  FADD R12, R12, R19 ;  /* 0x000000130c0c7221 */ /* 0x000fc80000000000 */
[----:B------:R-:W-:-:S04]  /*0710*/  FADD R12, R12, R21 ;  /* 0x000000150c0c7221 */ /* 0x000fc80000000000 */
[----:B------:R-:W-:-:S04]  /*0720*/  FADD R12, R12, R23 ;  /* 0x000000170c0c7221 */ /* 0x000fc80000000000 */
[----:B------:R-:W-:-:S07]  /*0730*/  FADD R8, R12, R25 ;  /* 0x000000190c087221 */ /* 0x000fce0000000000 */
.L_x_6:
[----:B------:R-:W-:Y:S05]  /*0740*/  BSYNC.RECONVERGENT B1 ;  /* 0x0000000000017941 */ /* 0x000fea0003800200 */
.L_x_5:
        /* <DEDUP_REMOVED lines=10> */
[----:B------:R-:W5:Y:S01]  /*07f0*/  LDG.E R17, desc[UR4][R10.64+0x180] ;  /* 0x000180040a117981 */ /* 0x000f62000c1e1900 */
[----:B------:R-:W-:Y:S01]  /*0800*/  IADD3 R3, PT, PT, R3, 0x80, RZ ;  /* 0x0000008003037810 */ /* 0x000fe20007ffe0ff */
[----:B--2---:R-:W-:-:S04]  /*0810*/  FADD R13, R8, R13 ;  /* 0x0000000d080d7221 */ /* 0x004fc80000000000 */
[----:B---3--:R-:W-:-:S04]  /*0820*/  FADD R12, R13, R12 ;  /* 0x0000000c0d0c7221 */ /* 0x008fc80000000000 */
[----:B----4-:R-:W-:-:S04]  /*0830*/  FADD R12, R12, R15 ;  /* 0x0000000f0c0c7221 */ /* 0x010fc80000000000 */
[----:B-----5:R-:W-:-:S07]  /*0840*/  FADD R8, R12, R17 ;  /* 0x000000110c087221 */ /* 0x020fce0000000000 */
.L_x_8:
[----:B------:R-:W-:Y:S05]  /*0850*/  BSYNC.RECONVERGENT B1 ;  /* 0x0000000000017941 */ /* 0x000fea0003800200 */
.L_x_7:
[----:B------:R-:W-:Y:S05]  /*0860*/  @!P1 BRA `(.L_x_1) ;  /* 0x00000000002c9947 */ /* 0x000fea0003800000 */
[----:B------:R-:W0:Y:S01]  /*0870*/  LDCU.64 UR8, c[0x0][0x398] ;  /* 0x00007300ff0877ac */ /* 0x000e220008000a00 */
[----:B------:R-:W-:Y:S02]  /*0880*/  IADD3 R0, PT, PT, -R0, RZ, RZ ;  /* 0x000000ff00007210 */ /* 0x000fe40007ffe1ff */
[----:B0-----:R-:W-:-:S04]  /*0890*/  LEA R12, P0, R9, UR8, 0x2 ;  /* 0x00000008090c7c11 */ /* 0x001fc8000f8010ff */
[----:B------:R-:W-:-:S09]  /*08a0*/  LEA.HI.X R13, R9, UR9, R2, 0x2, P0 ;  /* 0x00000009090d7c11 */ /* 0x000fd200080f1402 */
.L_x_9:
[----:B------:R-:W-:-:S06]  /*08b0*/  IMAD.WIDE R10, R3, 0x4, R12 ;  /* 0x00000004030a7825 */ /* 0x000fcc00078e020c */
[----:B------:R-:W2:Y:S01]  /*08c0*/  LDG.E R11, desc[UR4][R10.64] ;  /* 0x000000040a0b7981 */ /* 0x000ea2000c1e1900 */
[----:B------:R-:W-:Y:S02]  /*08d0*/  IADD3 R0, PT, PT, R0, 0x1, RZ ;  /* 0x0000000100007810 */ /* 0x000fe40007ffe0ff */
[----:B------:R-:W-:Y:S02]  /*08e0*/  IADD3 R3, PT, PT, R3, 0x20, RZ ;  /* 0x0000002003037810 */ /* 0x000fe40007ffe0ff */
[----:B------:R-:W-:Y:S01]  /*08f0*/  ISETP.NE.AND P0, PT, R0, RZ, PT ;  /* 0x000000ff0000720c */ /* 0x000fe20003f05270 */
[----:B--2---:R-:W-:-:S12]  /*0900*/  FADD R8, R11, R8 ;  /* 0x000000080b087221 */ /* 0x004fd80000000000 */
[----:B------:R-:W-:Y:S05]  /*0910*/  @P0 BRA `(.L_x_9) ;  /* 0xfffffffc00e40947 */ /* 0x000fea000383ffff */
.L_x_1:
[----:B------:R-:W-:Y:S05]  /*0920*/  BSYNC.RECONVERGENT B0 ;  /* 0x0000000000007941 */ /* 0x000fea0003800200 */
.L_x_0:
[----:B------:R-:W0:Y:S01]  /*0930*/  SHFL.BFLY PT, R3, R8, 0x10, 0x1f ;  /* 0x0e001f0008037f89 */ /* 0x000e2200000e0000 */
[----:B------:R-:W1:Y:S01]  /*0940*/  LDCU UR6, c[0x0][0x3b8] ;  /* 0x00007700ff0677ac */ /* 0x000e620008000800 */
[----:B------:R-:W-:Y:S01]  /*0950*/  BSSY.RECONVERGENT B0, `(.L_x_10) ;  /* 0x0000017000007945 */ /* 0x000fe20003800200 */
[----:B-1----:R-:W-:Y:S01]  /*0960*/  ISETP.GE.AND P2, PT, R7, UR6, PT ;  /* 0x0000000607007c0c */ /* 0x002fe2000bf46270 */
[----:B0-----:R-:W-:-:S05]  /*0970*/  FADD R0, R3, R8 ;  /* 0x0000000803007221 */ /* 0x001fca0000000000 */
[----:B------:R-:W0:Y:S02]  /*0980*/  SHFL.BFLY PT, R3, R0, 0x8, 0x1f ;  /* 0x0d001f0000037f89 */ /* 0x000e2400000e0000 */
[----:B0-----:R-:W-:-:S05]  /*0990*/  FADD R10, R0, R3 ;  /* 0x00000003000a7221 */ /* 0x001fca0000000000 */
[----:B------:R-:W0:Y:S02]  /*09a0*/  SHFL.BFLY PT, R3, R10, 0x4, 0x1f ;  /* 0x0c801f000a037f89 */ /* 0x000e2400000e0000 */
[----:B0-----:R-:W-:Y:S01]  /*09b0*/  FADD R11, R10, R3 ;  /* 0x000000030a0b7221 */ /* 0x001fe20000000000 */
[----:B------:R-:W-:-:S04]  /*09c0*/  I2FP.F32.S32 R3, UR6 ;  /* 0x0000000600037c45 */ /* 0x000fc80008201400 */
[----:B------:R-:W0:Y:S01]  /*09d0*/  SHFL.BFLY PT, R12, R11, 0x2, 0x1f ;  /* 0x0c401f000b0c7f89 */ /* 0x000e2200000e0000 */
[----:B------:R-:W1:Y:S02]  /*09e0*/  MUFU.RCP R8, R3 ;  /* 0x0000000300087308 */ /* 0x000e640000001000 */
[----:B-1----:R-:W-:-:S04]  /*09f0*/  FFMA R15, -R3, R8, 1 ;  /* 0x3f800000030f7423 */ /* 0x002fc80000000108 */
[----:B------:R-:W-:Y:S01]  /*0a00*/  FFMA R15, R8, R15, R8 ;  /* 0x0000000f080f7223 */ /* 0x000fe20000000008 */
[----:B0-----:R-:W-:-:S05]  /*0a10*/  FADD R12, R11, R12 ;  /* 0x0000000c0b0c7221 */ /* 0x001fca0000000000 */
[----:B------:R-:W0:Y:S02]  /*0a20*/  SHFL.BFLY PT, R13, R12, 0x1, 0x1f ;  /* 0x0c201f000c0d7f89 */ /* 0x000e2400000e0000 */
[----:B0-----:R-:W-:-:S04]  /*0a30*/  FADD R0, R12, R13 ;  /* 0x0000000d0c007221 */ /* 0x001fc80000000000 */
[----:B------:R-:W0:Y:S01]  /*0a40*/  FCHK P0, R0, R3 ;  /* 0x0000000300007302 */ /* 0x000e220000000000 */
[----:B------:R-:W-:-:S04]  /*0a50*/  FFMA R8, R0, R15, RZ ;  /* 0x0000000f00087223 */ /* 0x000fc800000000ff */
[----:B------:R-:W-:-:S04]  /*0a60*/  FFMA R10, -R3, R8, R0 ;  /* 0x00000008030a7223 */ /* 0x000fc80000000100 */
[----:B------:R-:W-:Y:S01]  /*0a70*/  FFMA R8, R15, R10, R8 ;  /* 0x0000000a0f087223 */ /* 0x000fe20000000008 */
[----:B0-----:R-:W-:Y:S06]  /*0a80*/  @!P0 BRA `(.L_x_11) ;  /* 0x00000000000c8947 */ /* 0x001fec0003800000 */
[----:B------:R-:W-:-:S07]  /*0a90*/  MOV R10, 0xab0 ;  /* 0x00000ab0000a7802 */ /* 0x000fce0000000f00 */
[----:B------:R-:W-:Y:S05]  /*0aa0*/  CALL.REL.NOINC `($__internal_0_$__cuda_sm3x_div_rn_noftz_f32_slowpath) ;  /* 0x0000001400f47944 */ /* 0x000fea0003c00000 */
[----:B------:R-:W-:-:S07]  /*0ab0*/  IMAD.MOV.U32 R8, RZ, RZ, R0 ;  /* 0x000000ffff087224 */ /* 0x000fce00078e0000 */
.L_x_11:
[----:B------:R-:W-:Y:S05]  /*0ac0*/  BSYNC.RECONVERGENT B0 ;  /* 0x0000000000007941 */ /* 0x000fea0003800200 */
.L_x_10:
[----:B------:R-:W-:Y:S01]  /*0ad0*/  BSSY.RECONVERGENT B0, `(.L_x_12) ;  /* 0x0000094000007945 */ /* 0x000fe20003800200 */
[----:B------:R-:W-:-:S03]  /*0ae0*/  HFMA2 R12, -RZ, RZ, 0, 0 ;  /* 0x00000000ff0c7431 */ /* 0x000fc600000001ff */
[----:B------:R-:W-:Y:S05]  /*0af0*/  @P2 BRA `(.L_x_13) ;  /* 0x0000000800442947 */ /* 0x000fea0003800000 */
[----:B------:R-:W0:Y:S01]  /*0b00*/  LDCU UR6, c[0x0][0x3b8] ;  /* 0x00007700ff0677ac */ /* 0x000e220008000800 */
[-C--:B------:R-:W-:Y:S01]  /*0b10*/  LOP3.LUT R0, RZ, R7.reuse, RZ, 0x33, !PT ;  /* 0x00000007ff007212 */ /* 0x080fe200078e33ff */
[----:B------:R-:W-:Y:S01]  /*0b20*/  BSSY.RECONVERGENT B1, `(.L_x_14) ;  /* 0x000004b000017945 */ /* 0x000fe20003800200 */
[----:B------:R-:W-:Y:S02]  /*0b30*/  MOV R12, RZ ;  /* 0x000000ff000c7202 */ /* 0x000fe40000000f00 */
[----:B------:R-:W-:Y:S02]  /*0b40*/  MOV R13, R7 ;  /* 0x00000007000d7202 */ /* 0x000fe40000000f00 */
[----:B0-----:R-:W-:-:S04]  /*0b50*/  IADD3 R10, PT, PT, R0, UR6, RZ ;  /* 0x00000006000a7c10 */ /* 0x001fc8000fffe0ff */
[C---:B------:R-:W-:Y:S02]  /*0b60*/  ISETP.GE.U32.AND P1, PT, R10.reuse, 0x1e0, PT ;  /* 0x000001e00a00780c */ /* 0x040fe40003f26070 */
[----:B------:R-:W-:-:S04]  /*0b70*/  LEA.HI R0, R10, 0x1, RZ, 0x1b ;  /* 0x000000010a007811 */ /* 0x000fc800078fd8ff */
        /* <DEDUP_REMOVED lines=8> */
[----:B------:R-:W-:-:S03]  /*0c00*/  LOP3.LUT R14, R0, 0xffffff0, RZ, 0xc0, !PT ;  /* 0x0ffffff0000e7812 */ /* 0x000fc600078ec0ff */
[----:B------:R-:W-:Y:S01]  /*0c10*/  IMAD.WIDE.U32 R10, R13, 0x4, R10 ;  /* 0x000000040d0a7825 */ /* 0x000fe200078e000a */
[----:B------:R-:W-:Y:S02]  /*0c20*/  MOV R13, R7 ;  /* 0x00000007000d7202 */ /* 0x000fe40000000f00 */
[----:B------:R-:W-:Y:S02]  /*0c30*/  IADD3 R14, PT, PT, -R14, RZ, RZ ;  /* 0x000000ff0e0e7210 */ /* 0x000fe40007ffe1ff */
[----:B0-----:R-:W-:-:S04]  /*0c40*/  IADD3 R10, P1, PT, R10, UR6, RZ ;  /* 0x000000060a0a7c10 */ /* 0x001fc8000ff3e0ff */
[----:B------:R-:W-:-:S04]  /*0c50*/  IADD3 R10, P2, PT, R10, 0x400, RZ ;  /* 0x000004000a0a7810 */ /* 0x000fc80007f5e0ff */
[----:B------:R-:W-:-:S09]  /*0c60*/  IADD3.X R11, PT, PT, RZ, UR7, R11, P2, P1 ;  /* 0x00000007ff0b7c10 */ /* 0x000fd200097e240b */
.L_x_16:
        /* <DEDUP_REMOVED lines=8> */
[----:B------:R-:W5:Y:S01]  /*0cf0*/  LDG.E R21, desc[UR4][R10.64] ;  /* 0x000000040a157981 */ /* 0x000f62000c1e1900 */
[----:B--2---:R-:W-:-:S03]  /*0d00*/  FADD R29, R23, -R8 ;  /* 0x80000008171d7221 */ /* 0x004fc60000000000 */
[----:B------:R-:W2:Y:S01]  /*0d10*/  LDG.E R23, desc[UR4][R10.64+0x80] ;  /* 0x000080040a177981 */ /* 0x000ea2000c1e1900 */
[----:B------:R-:W-:Y:S01]  /*0d20*/  FFMA R12, R29, R29, R12 ;  /* 0x0000001d1d0c7223 */ /* 0x000fe2000000000c */
[--C-:B---3--:R-:W-:Y:S02]  /*0d30*/  FADD R18, R18, -R8.reuse ;  /* 0x8000000812127221 */ /* 0x108fe40000000000 */
[----:B------:R-:W3:Y:S01]  /*0d40*/  LDG.E R29, desc[UR4][R10.64+0x100] ;  /* 0x000100040a1d7981 */ /* 0x000ee2000c1e1900 */
[----:B----4-:R-:W-:Y:S01]  /*0d50*/  FADD R16, R16, -R8 ;  /* 0x8000000810107221 */ /* 0x010fe20000000000 */
[----:B------:R-:W-:Y:S02]  /*0d60*/  FFMA R18, R18, R18, R12 ;  /* 0x0000001212127223 */ /* 0x000fe4000000000c */
[----:B------:R-:W4:Y:S02]  /*0d70*/  LDG.E R12, desc[UR4][R10.64+0x180] ;  /* 0x000180040a0c7981 */ /* 0x000f24000c1e1900 */
[----:B------:R-:W-:-:S02]  /*0d80*/  FFMA R18, R16, R16, R18 ;  /* 0x0000001010127223 */ /* 0x000fc40000000012 */
[----:B------:R-:W4:Y:S01]  /*0d90*/  LDG.E R16, desc[UR4][R10.64+0x200] ;  /* 0x000200040a107981 */ /* 0x000f22000c1e1900 */
[----:B-----5:R-:W-:-:S03]  /*0da0*/  FADD R22, R27, -R8 ;  /* 0x800000081b167221 */ /* 0x020fc60000000000 */
[----:B------:R-:W5:Y:S01]  /*0db0*/  LDG.E R27, desc[UR4][R10.64+0x280] ;  /* 0x000280040a1b7981 */ /* 0x000f62000c1e1900 */
[----:B------:R-:W-:Y:S01]  /*0dc0*/  FFMA R18, R22, R22, R18 ;  /* 0x0000001616127223 */ /* 0x000fe20000000012 */
[----:B------:R-:W-:Y:S02]  /*0dd0*/  FADD R22, R25, -R8 ;  /* 0x8000000819167221 */ /* 0x000fe40000000000 */
[----:B------:R-:W5:Y:S02]  /*0de0*/  LDG.E R25, desc[UR4][R10.64+0x300] ;  /* 0x000300040a197981 */ /* 0x000f64000c1e1900 */
[----:B------:R-:W-:Y:S02]  /*0df0*/  FFMA R22, R22, R22, R18 ;  /* 0x0000001616167223 */ /* 0x000fe40000000012 */
[----:B------:R0:W5:Y:S01]  /*0e00*/  LDG.E R18, desc[UR4][R10.64+0x380] ;  /* 0x000380040a127981 */ /* 0x000162000c1e1900 */
[--C-:B------:R-:W-:Y:S01]  /*0e10*/  FADD R15, R15, -R8.reuse ;  /* 0x800000080f0f7221 */ /* 0x100fe20000000000 */
[--C-:B------:R-:W-:Y:S01]  /*0e20*/  FADD R17, R17, -R8.reuse ;  /* 0x8000000811117221 */ /* 0x100fe20000000000 */
[----:B------:R-:W-:Y:S01]  /*0e30*/  FADD R19, R19, -R8 ;  /* 0x8000000813137221 */ /* 0x000fe20000000000 */
[----:B------:R-:W-:Y:S01]  /*0e40*/  IADD3 R14, PT, PT, R14, 0x10, RZ ;  /* 0x000000100e0e7810 */ /* 0x000fe20007ffe0ff */
[----:B------:R-:W-:Y:S01]  /*0e50*/  FFMA R22, R15, R15, R22 ;  /* 0x0000000f0f167223 */ /* 0x000fe20000000016 */
[----:B------:R-:W-:Y:S01]  /*0e60*/  FADD R21, R21, -R8 ;  /* 0x8000000815157221 */ /* 0x000fe20000000000 */
[----:B------:R-:W-:-:S02]  /*0e70*/  IADD3 R13, PT, PT, R13, 0x200, RZ ;  /* 0x000002000d0d7810 */ /* 0x000fc40007ffe0ff */
[----:B------:R-:W-:Y:S01]  /*0e80*/  FFMA R22, R17, R17, R22 ;  /* 0x0000001111167223 */ /* 0x000fe20000000016 */
[----:B------:R-:W-:Y:S02]  /*0e90*/  ISETP.NE.AND P1, PT, R14, RZ, PT ;  /* 0x000000ff0e00720c */ /* 0x000fe40003f25270 */
[----:B0-----:R-:W-:Y:S01]  /*0ea0*/  IADD3 R10, P2, PT, R10, 0x800, RZ ;  /* 0x000008000a0a7810 */ /* 0x001fe20007f5e0ff */
[----:B------:R-:W-:-:S03]  /*0eb0*/  FFMA R22, R19, R19, R22 ;  /* 0x0000001313167223 */ /* 0x000fc60000000016 */
[----:B------:R-:W-:Y:S01]  /*0ec0*/  IADD3.X R11, PT, PT, RZ, R11, RZ, P2, !PT ;  /* 0x0000000bff0b7210 */ /* 0x000fe200017fe4ff */
[----:B------:R-:W-:Y:S01]  /*0ed0*/  FFMA R22, R21, R21, R22 ;  /* 0x0000001515167223 */ /* 0x000fe20000000016 */
[----:B--2---:R-:W-:-:S04]  /*0ee0*/  FADD R23, R23, -R8 ;  /* 0x8000000817177221 */ /* 0x004fc80000000000 */
[----:B------:R-:W-:Y:S01]  /*0ef0*/  FFMA R22, R23, R23, R22 ;  /* 0x0000001717167223 */ /* 0x000fe20000000016 */
[----:B---3--:R-:W-:-:S04]  /*0f00*/  FADD R29, R29, -R8 ;  /* 0x800000081d1d7221 */ /* 0x008fc80000000000 */
[----:B------:R-:W-:Y:S01]  /*0f10*/  FFMA R22, R29, R29, R22 ;  /* 0x0000001d1d167223 */ /* 0x000fe20000000016 */
[----:B----4-:R-:W-:-:S04]  /*0f20*/  FADD R15, R12, -R8 ;  /* 0x800000080c0f7221 */ /* 0x010fc80000000000 */
[----:B------:R-:W-:Y:S01]  /*0f30*/  FFMA R22, R15, R15, R22 ;  /* 0x0000000f0f167223 */ /* 0x000fe20000000016 */
[--C-:B------:R-:W-:Y:S01]  /*0f40*/  FADD R15, R16, -R8.reuse ;  /* 0x80000008100f7221 */ /* 0x100fe20000000000 */
[----:B-----5:R-:W-:-:S03]  /*0f50*/  FADD R27, R27, -R8 ;  /* 0x800000081b1b7221 */ /* 0x020fc60000000000 */
[----:B------:R-:W-:Y:S01]  /*0f60*/  FFMA R22, R15, R15, R22 ;  /* 0x0000000f0f167223 */ /* 0x000fe20000000016 */
[----:B------:R-:W-:-:S03]  /*0f70*/  FADD R25, R25, -R8 ;  /* 0x8000000819197221 */ /* 0x000fc60000000000 */
[----:B------:R-:W-:Y:S01]  /*0f80*/  FFMA R22, R27, R27, R22 ;  /* 0x0000001b1b167223 */ /* 0x000fe20000000016 */
[----:B------:R-:W-:-:S03]  /*0f90*/  FADD R15, R18, -R8 ;  /* 0x80000008120f7221 */ /* 0x000fc60000000000 */
[----:B------:R-:W-:-:S04]  /*0fa0*/  FFMA R22, R25, R25, R22 ;  /* 0x0000001919167223 */ /* 0x000fc80000000016 */
[----:B------:R-:W-:Y:S01]  /*0fb0*/  FFMA R12, R15, R15, R22 ;  /* 0x0000000f0f0c7223 */ /* 0x000fe20000000016 */
[----:B------:R-:W-:Y:S06]  /*0fc0*/  @P1 BRA `(.L_x_16) ;  /* 0xfffffffc00281947 */ /* 0x000fec000383ffff */
.L_x_15:
[----:B------:R-:W-:Y:S05]  /*0fd0*/  BSYNC.RECONVERGENT B1 ;  /* 0x0000000000017941 */ /* 0x000fea0003800200 */
.L_x_14:
        /* <DEDUP_REMOVED lines=15> */
[----:B------:R-:W-:-:S02]  /*10d0*/  VIADD R13, R13, 0x100 ;  /* 0x000001000d0d7836 */ /* 0x000fc40000000000 */
[----:B--2---:R-:W-:-:S04]  /*10e0*/  FADD R23, R23, -R8 ;  /* 0x8000000817177221 */ /* 0x004fc80000000000 */
[----:B------:R-:W-:Y:S01]  /*10f0*/  FFMA R12, R23, R23, R12 ;  /* 0x00000017170c7223 */ /* 0x000fe2000000000c */
[--C-:B---3--:R-:W-:Y:S01]  /*1100*/  FADD R25, R25, -R8.reuse ;  /* 0x8000000819197221 */ /* 0x108fe20000000000 */
[----:B----4-:R-:W-:-:S03]  /*1110*/  FADD R27, R27, -R8 ;  /* 0x800000081b1b7221 */ /* 0x010fc60000000000 */
[----:B------:R-:W-:Y:S01]  /*1120*/  FFMA R12, R25, R25, R12 ;  /* 0x00000019190c7223 */ /* 0x000fe2000000000c */
[----:B-----5:R-:W-:-:S03]  /*1130*/  FADD R29, R29, -R8 ;  /* 0x800000081d1d7221 */ /* 0x020fc60000000000 */
[----:B------:R-:W-:Y:S01]  /*1140*/  FFMA R12, R27, R27, R12 ;  /* 0x0000001b1b0c7223 */ /* 0x000fe2000000000c */
[----:B------:R-:W-:-:S03]  /*1150*/  FADD R19, R19, -R8 ;  /* 0x8000000813137221 */ /* 0x000fc60000000000 */
[----:B------:R-:W-:Y:S01]  /*1160*/  FFMA R12, R29, R29, R12 ;  /* 0x0000001d1d0c7223 */ /* 0x000fe2000000000c */
[----:B------:R-:W-:-:S03]  /*1170*/  FADD R15, R15, -R8 ;  /* 0x800000080f0f7221 */ /* 0x000fc60000000000 */
[----:B------:R-:W-:Y:S01]  /*1180*/  FFMA R12, R19, R19, R12 ;  /* 0x00000013130c7223 */ /* 0x000fe2000000000c */
[----:B------:R-:W-:-:S03]  /*1190*/  FADD R17, R17, -R8 ;  /* 0x8000000811117221 */ /* 0x000fc60000000000 */
[----:B------:R-:W-:Y:S01]  /*11a0*/  FFMA R12, R15, R15, R12 ;  /* 0x0000000f0f0c7223 */ /* 0x000fe2000000000c */
[----:B------:R-:W-:-:S03]  /*11b0*/  FADD R21, R21, -R8 ;  /* 0x8000000815157221 */ /* 0x000fc60000000000 */
[----:B------:R-:W-:-:S04]  /*11c0*/  FFMA R12, R17, R17, R12 ;  /* 0x00000011110c7223 */ /* 0x000fc8000000000c */
[----:B------:R-:W-:-:S07]  /*11d0*/  FFMA R12, R21, R21, R12 ;  /* 0x00000015150c7223 */ /* 0x000fce000000000c */
.L_x_18:
[----:B------:R-:W-:Y:S05]  /*11e0*/  BSYNC.RECONVERGENT B1 ;  /* 0x0000000000017941 */ /* 0x000fea0003800200 */
.L_x_17:
        /* <DEDUP_REMOVED lines=12> */
[----:B--2---:R-:W-:-:S04]  /*12b0*/  FADD R11, R11, -R8 ;  /* 0x800000080b0b7221 */ /* 0x004fc80000000000 */
[----:B------:R-:W-:Y:S01]  /*12c0*/  FFMA R11, R11, R11, R12 ;  /* 0x0000000b0b0b7223 */ /* 0x000fe2000000000c */
[--C-:B---3--:R-:W-:Y:S01]  /*12d0*/  FADD R10, R15, -R8.reuse ;  /* 0x800000080f0a7221 */ /* 0x108fe20000000000 */
[----:B----4-:R-:W-:-:S03]  /*12e0*/  FADD R12, R17, -R8 ;  /* 0x80000008110c7221 */ /* 0x010fc60000000000 */
[----:B------:R-:W-:Y:S01]  /*12f0*/  FFMA R11, R10, R10, R11 ;  /* 0x0000000a0a0b7223 */ /* 0x000fe2000000000b */
[----:B-----5:R-:W-:-:S03]  /*1300*/  FADD R10, R19, -R8 ;  /* 0x80000008130a7221 */ /* 0x020fc60000000000 */
[----:B------:R-:W-:-:S04]  /*1310*/  FFMA R11, R12, R12, R11 ;  /* 0x0000000c0c0b7223 */ /* 0x000fc8000000000b */
[----:B------:R-:W-:-:S07]  /*1320*/  FFMA R12, R10, R10, R11 ;  /* 0x0000000a0a0c7223 */ /* 0x000fce000000000b */
.L_x_20:
[----:B------:R-:W-:Y:S05]  /*1330*/  BSYNC.RECONVERGENT B1 ;  /* 0x0000000000017941 */ /* 0x000fea0003800200 */
.L_x_19:
[----:B------:R-:W-:Y:S05]  /*1340*/  @!P1 BRA `(.L_x_13) ;  /* 0x0000000000309947 */ /* 0x000fea0003800000 */
[----:B------:R-:W0:Y:S01]  /*1350*/  LDCU.64 UR6, c[0x0][0x398] ;  /* 0x00007300ff0677ac */ /* 0x000e220008000a00 */
[----:B------:R-:W-:Y:S02]  /*1360*/  IADD3 R0, PT, PT, -R0, RZ, RZ ;  /* 0x000000ff00007210 */ /* 0x000fe40007ffe1ff */
[----:B0-----:R-:W-:-:S04]  /*1370*/  LEA R10, P0, R9, UR6, 0x2 ;  /* 0x00000006090a7c11 */ /* 0x001fc8000f8010ff */
[----:B------:R-:W-:-:S09]  /*1380*/  LEA.HI.X R11, R9, UR7, R2, 0x2, P0 ;  /* 0x00000007090b7c11 */ /* 0x000fd200080f1402 */
.L_x_21:
[----:B------:R-:W-:-:S06]  /*1390*/  IMAD.WIDE R4, R13, 0x4, R10 ;  /* 0x000000040d047825 */ /* 0x000fcc00078e020a */
[----:B------:R-:W2:Y:S01]  /*13a0*/  LDG.E R5, desc[UR4][R4.64] ;  /* 0x0000000404057981 */ /* 0x000ea2000c1e1900 */
[----:B------:R-:W-:Y:S02]  /*13b0*/  IADD3 R0, PT, PT, R0, 0x1, RZ ;  /* 0x0000000100007810 */ /* 0x000fe40007ffe0ff */
[----:B------:R-:W-:Y:S02]  /*13c0*/  IADD3 R13, PT, PT, R13, 0x20, RZ ;  /* 0x000000200d0d7810 */ /* 0x000fe40007ffe0ff */
[----:B------:R-:W-:Y:S01]  /*13d0*/  ISETP.NE.AND P0, PT, R0, RZ, PT ;  /* 0x000000ff0000720c */ /* 0x000fe20003f05270 */
[----:B--2---:R-:W-:-:S04]  /*13e0*/  FADD R15, R5, -R8 ;  /* 0x80000008050f7221 */ /* 0x004fc80000000000 */
[----:B------:R-:W-:-:S08]  /*13f0*/  FFMA R12, R15, R15, R12 ;  /* 0x0000000f0f0c7223 */ /* 0x000fd0000000000c */
[----:B------:R-:W-:Y:S05]  /*1400*/  @P0 BRA `(.L_x_21) ;  /* 0xfffffffc00e00947 */ /* 0x000fea000383ffff */
.L_x_13:
[----:B------:R-:W-:Y:S05]  /*1410*/  BSYNC.RECONVERGENT B0 ;  /* 0x0000000000007941 */ /* 0x000fea0003800200 */
.L_x_12:
        /* <DEDUP_REMOVED lines=8> */
[----:B0-----:R-:W-:-:S05]  /*14a0*/  FADD R11, R4, R11 ;  /* 0x0000000b040b7221 */ /* 0x001fca0000000000 */
[----:B------:R-:W0:Y:S02]  /*14b0*/  SHFL.BFLY PT, R0, R11, 0x2, 0x1f ;  /* 0x0c401f000b007f89 */ /* 0x000e2400000e0000 */
[----:B0-----:R-:W-:Y:S02]  /*14c0*/  FADD R10, R11, R0 ;  /* 0x000000000b0a7221 */ /* 0x001fe40000000000 */
[----:B------:R-:W0:Y:S03]  /*14d0*/  MUFU.RCP R0, R3 ;  /* 0x0000000300007308 */ /* 0x000e260000001000 */
[----:B------:R-:W1:Y:S01]  /*14e0*/  SHFL.BFLY PT, R13, R10, 0x1, 0x1f ;  /* 0x0c201f000a0d7f89 */ /* 0x000e6200000e0000 */
[----:B0-----:R-:W-:-:S04]  /*14f0*/  FFMA R15, -R3, R0, 1 ;  /* 0x3f800000030f7423 */ /* 0x001fc80000000100 */
[----:B------:R-:W-:Y:S01]  /*1500*/  FFMA R0, R0, R15, R0 ;  /* 0x0000000f00007223 */ /* 0x000fe20000000000 */
[----:B-1----:R-:W-:-:S04]  /*1510*/  FADD R12, R10, R13 ;  /* 0x0000000d0a0c7221 */ /* 0x002fc80000000000 */
[----:B------:R-:W0:Y:S01]  /*1520*/  FCHK P0, R12, R3 ;  /* 0x000000030c007302 */ /* 0x000e220000000000 */
[----:B------:R-:W-:-:S04]  /*1530*/  FFMA R4, R0, R12, RZ ;  /* 0x0000000c00047223 */ /* 0x000fc800000000ff */
[----:B------:R-:W-:-:S04]  /*1540*/  FFMA R5, -R3, R4, R12 ;  /* 0x0000000403057223 */ /* 0x000fc8000000010c */
[----:B------:R-:W-:Y:S01]  /*1550*/  FFMA R0, R0, R5, R4 ;  /* 0x0000000500007223 */ /* 0x000fe20000000004 */
[----:B0-----:R-:W-:Y:S06]  /*1560*/  @!P0 BRA `(.L_x_23) ;  /* 0x00000000000c8947 */ /* 0x001fec0003800000 */
[----:B------:R-:W-:Y:S02]  /*1570*/  MOV R0, R12 ;  /* 0x0000000c00007202 */ /* 0x000fe40000000f00 */
[----:B------:R-:W-:-:S07]  /*1580*/  MOV R10, 0x15a0 ;  /* 0x000015a0000a7802 */ /* 0x000fce0000000f00 */
[----:B------:R-:W-:Y:S05]  /*1590*/  CALL.REL.NOINC `($__internal_0_$__cuda_sm3x_div_rn_noftz_f32_slowpath) ;  /* 0x0000000c00387944 */ /* 0x000fea0003c00000 */
.L_x_23:
[----:B------:R-:W-:Y:S05]  /*15a0*/  BSYNC.RECONVERGENT B0 ;  /* 0x0000000000007941 */ /* 0x000fea0003800200 */
.L_x_22:
[----:B------:R-:W-:-:S05]  /*15b0*/  FADD R4, R0, 9.9999997473787516356e-06 ;  /* 0x3727c5ac00047421 */ /* 0x000fca0000000000 */
[----:B------:R-:W-:Y:S01]  /*15c0*/  FSETP.GEU.AND P0, PT, |R4|, 1.175494350822287508e-38, PT ;  /* 0x008000000400780b */ /* 0x000fe20003f0e200 */
[----:B------:R-:W-:-:S12]  /*15d0*/  @P2 EXIT ;  /* 0x000000000000294d */ /* 0x000fd80003800000 */
[----:B------:R-:W0:Y:S01]  /*15e0*/  LDCU UR6, c[0x0][0x3b8] ;  /* 0x00007700ff0677ac */ /* 0x000e220008000800 */
[----:B------:R-:W-:Y:S01]  /*15f0*/  LOP3.LUT R3, RZ, R7, RZ, 0x33, !PT ;  /* 0x00000007ff037212 */ /* 0x000fe200078e33ff */
[----:B------:R-:W-:Y:S01]  /*1600*/  @!P0 FMUL R4, R4, 16777216 ;  /* 0x4b80000004048820 */ /* 0x000fe20000400000 */
[----:B------:R-:W-:Y:S01]  /*1610*/  BSSY.RECONVERGENT B0, `(.L_x_24) ;  /* 0x000005a000007945 */ /* 0x000fe20003800200 */
[----:B------:R-:W1:Y:S02]  /*1620*/  LDCU.128 UR8, c[0x0][0x3a0] ;  /* 0x00007400ff0877ac */ /* 0x000e640008000c00 */
[----:B------:R-:W2:Y:S01]  /*1630*/  MUFU.RSQ R0, R4 ;  /* 0x0000000400007308 */ /* 0x000ea20000001400 */
[----:B0-----:R-:W-:-:S05]  /*1640*/  VIADD R3, R3, UR6 ;  /* 0x0000000603037c36 */ /* 0x001fca0008000000 */
[C---:B------:R-:W-:Y:S01]  /*1650*/  ISETP.GE.U32.AND P1, PT, R3.reuse, 0xe0, PT ;  /* 0x000000e00300780c */ /* 0x040fe20003f26070 */
[----:B--2---:R-:W-:Y:S01]  /*1660*/  @!P0 FMUL R0, R0, 4096 ;  /* 0x4580000000008820 */ /* 0x004fe20000400000 */
[----:B------:R-:W-:-:S11]  /*1670*/  LEA.HI R16, R3, 0x1, RZ, 0x1b ;  /* 0x0000000103107811 */ /* 0x000fd600078fd8ff */
[----:B-1----:R-:W-:Y:S05]  /*1680*/  @!P1 BRA `(.L_x_25) ;  /* 0x0000000400489947 */ /* 0x002fea0003800000 */
[----:B------:R-:W0:Y:S01]  /*1690*/  LDCU.64 UR12, c[0x0][0x398] ;  /* 0x00007300ff0c77ac */ /* 0x000e220008000a00 */
[C---:B------:R-:W-:Y:S02]  /*16a0*/  SHF.L.U32 R17, R9.reuse, 0x2, RZ ;  /* 0x0000000209117819 */ /* 0x040fe400000006ff */
[----:B------:R-:W-:Y:S01]  /*16b0*/  LOP3.LUT R18, R6, 0x1f, RZ, 0xc0, !PT ;  /* 0x0000001f06127812 */ /* 0x000fe200078ec0ff */
[----:B------:R-:W1:Y:S01]  /*16c0*/  LDCU.64 UR6, c[0x0][0x380] ;  /* 0x00007000ff0677ac */ /* 0x000e620008000a00 */
[----:B------:R-:W-:Y:S02]  /*16d0*/  SHF.L.U64.HI R22, R9, 0x2, R2 ;  /* 0x0000000209167819 */ /* 0x000fe40000010202 */
[----:B------:R-:W-:Y:S01]  /*16e0*/  LOP3.LUT R21, R16, 0xffffff8, RZ, 0xc0, !PT ;  /* 0x0ffffff810157812 */ /* 0x000fe200078ec0ff */
[----:B------:R-:W-:-:S03]  /*16f0*/  IMAD.WIDE.U32 R18, R18, 0x4, RZ ;  /* 0x0000000412127825 */ /* 0x000fc600078e00ff */
[----:B------:R-:W-:Y:S02]  /*1700*/  IADD3 R21, PT, PT, -R21, RZ, RZ ;  /* 0x000000ff15157210 */ /* 0x000fe40007ffe1ff */
[C---:B0-----:R-:W-:Y:S02]  /*1710*/  IADD3 R6, P0, PT, R17.reuse, UR12, RZ ;  /* 0x0000000c11067c10 */ /* 0x041fe4000ff1e0ff */
[----:B-1----:R-:W-:Y:S02]  /*1720*/  IADD3 R17, P1, PT, R17, UR6, RZ ;  /* 0x0000000611117c10 */ /* 0x002fe4000ff3e0ff */
[C---:B------:R-:W-:Y:S02]  /*1730*/  IADD3.X R20, PT, PT, R22.reuse, UR13, RZ, P0, !PT ;  /* 0x0000000d16147c10 */ /* 0x040fe400087fe4ff */
[----:B------:R-:W-:-:S09]  /*1740*/  IADD3.X R22, PT, PT, R22, UR7, RZ, P1, !PT ;  /* 0x0000000716167c10 */ /* 0x000fd20008ffe4ff */
.L_x_26:
[C---:B------:R-:W-:Y:S02]  /*1750*/  IADD3 R4, P0, PT, R18.reuse, R6, RZ ;  /* 0x0000000612047210 */ /* 0x040fe40007f1e0ff */
[C---:B------:R-:W-:Y:S02]  /*1760*/  IADD3 R10, P1, PT, R18.reuse, UR8, RZ ;  /* 0x00000008120a7c10 */ /* 0x040fe4000ff3e0ff */
[C---:B------:R-:W-:Y:S02]  /*1770*/  IADD3.X R5, PT, PT, R19.reuse, R20, RZ, P0, !PT ;  /* 0x0000001413057210 */ /* 0x040fe400007fe4ff */
[----:B------:R-:W-:Y:S02]  /*1780*/  IADD3 R12, P0, PT, R18, UR10, RZ ;  /* 0x0000000a120c7c10 */ /* 0x000fe4000ff1e0ff */
[C---:B------:R-:W-:Y:S01]  /*1790*/  IADD3.X R11, PT, PT, R19.reuse, UR9, RZ, P1, !PT ;  /* 0x00000009130b7c10 */ /* 0x040fe20008ffe4ff */
[----:B--2---:R-:W2:Y:S01]  /*17a0*/  LDG.E.EF R15, desc[UR4][R4.64] ;  /* 0x00000004040f7981 */ /* 0x004ea2000c0e1900 */
[----:B------:R-:W-:-:S03]  /*17b0*/  IADD3.X R13, PT, PT, R19, UR11, RZ, P0, !PT ;  /* 0x0000000b130d7c10 */ /* 0x000fc600087fe4ff */
[----:B------:R-:W3:Y:S04]  /*17c0*/  LDG.E R24, desc[UR4][R10.64] ;  /* 0x000000040a187981 */ /* 0x000ee8000c1e1900 */
[----:B------:R-:W3:Y:S01]  /*17d0*/  LDG.E R26, desc[UR4][R12.64] ;  /* 0x000000040c1a7981 */ /* 0x000ee2000c1e1900 */
[----:B------:R-:W-:Y:S01]  /*17e0*/  IADD3 R14, P0, PT, R18, R17, RZ ;  /* 0x00000011120e7210 */ /* 0x000fe20007f1e0ff */
[----:B--2---:R-:W-:-:S04]  /*17f0*/  FADD R15, R15, -R8 ;  /* 0x800000080f0f7221 */ /* 0x004fc80000000000 */
[----:B------:R-:W-:Y:S01]  /*1800*/  FMUL R23, R0, R15 ;  /* 0x0000000f00177220 */ /* 0x000fe20000400000 */
[----:B------:R-:W-:-:S03]  /*1810*/  IADD3.X R15, PT, PT, R19, R22, RZ, P0, !PT ;  /* 0x00000016130f7210 */ /* 0x000fc600007fe4ff */
[----:B---3--:R-:W-:-:S05]  /*1820*/  FFMA R23, R23, R24, R26 ;  /* 0x0000001817177223 */ /* 0x008fca000000001a */
[----:B------:R0:W-:Y:S04]  /*1830*/  STG.E.EF desc[UR4][R14.64], R23 ;  /* 0x000000170e007986 */ /* 0x0001e8000c001904 */
[----:B------:R-:W2:Y:S04]  /*1840*/  LDG.E.EF R25, desc[UR4][R4.64+0x80] ;  /* 0x0000800404197981 */ /* 0x000ea8000c0e1900 */
[----:B------:R-:W3:Y:S04]  /*1850*/  LDG.E R24, desc[UR4][R10.64+0x80] ;  /* 0x000080040a187981 */ /* 0x000ee8000c1e1900 */
[----:B------:R-:W3:Y:S01]  /*1860*/  LDG.E R26, desc[UR4][R12.64+0x80] ;  /* 0x000080040c1a7981 */ /* 0x000ee2000c1e1900 */
[----:B--2---:R-:W-:-:S04]  /*1870*/  FADD R25, R25, -R8 ;  /* 0x8000000819197221 */ /* 0x004fc80000000000 */
[----:B------:R-:W-:-:S04]  /*1880*/  FMUL R25, R0, R25 ;  /* 0x0000001900197220 */ /* 0x000fc80000400000 */
        /* <DEDUP_REMOVED lines=9> */
[----:B0-----:R-:W3:Y:S04]  /*1920*/  LDG.E.EF R23, desc[UR4][R4.64+0x180] ;  /* 0x0001800404177981 */ /* 0x001ee8000c0e1900 */
[----:B------:R-:W4:Y:S04]  /*1930*/  LDG.E R24, desc[UR4][R10.64+0x180] ;  /* 0x000180040a187981 */ /* 0x000f28000c1e1900 */
[----:B------:R-:W4:Y:S01]  /*1940*/  LDG.E R26, desc[UR4][R12.64+0x180] ;  /* 0x000180040c1a7981 */ /* 0x000f22000c1e1900 */
[----:B---3--:R-:W-:-:S04]  /*1950*/  FADD R23, R23, -R8 ;  /* 0x8000000817177221 */ /* 0x008fc80000000000 */
[----:B------:R-:W-:-:S04]  /*1960*/  FMUL R23, R0, R23 ;  /* 0x0000001700177220 */ /* 0x000fc80000400000 */
[----:B----4-:R-:W-:-:S05]  /*1970*/  FFMA R23, R23, R24, R26 ;  /* 0x0000001817177223 */ /* 0x010fca000000001a */
[----:B------:R0:W-:Y:S04]  /*1980*/  STG.E.EF desc[UR4][R14.64+0x180], R23 ;  /* 0x000180170e007986 */ /* 0x0001e8000c001904 */
[----:B-1----:R-:W3:Y:S04]  /*1990*/  LDG.E.EF R25, desc[UR4][R4.64+0x200] ;  /* 0x0002000404197981 */ /* 0x002ee8000c0e1900 */
[----:B------:R-:W4:Y:S04]  /*19a0*/  LDG.E R24, desc[UR4][R10.64+0x200] ;  /* 0x000200040a187981 */ /* 0x000f28000c1e1900 */
[----:B------:R-:W4:Y:S01]  /*19b0*/  LDG.E R26, desc[UR4][R12.64+0x200] ;  /* 0x000200040c1a7981 */ /* 0x000f22000c1e1900 */
[----:B---3--:R-:W-:-:S04]  /*19c0*/  FADD R25, R25, -R8 ;  /* 0x8000000819197221 */ /* 0x008fc80000000000 */
[----:B------:R-:W-:-:S04]  /*19d0*/  FMUL R25, R0, R25 ;  /* 0x0000001900197220 */ /* 0x000fc80000400000 */
[----:B----4-:R-:W-:-:S05]  /*19e0*/  FFMA R25, R25, R24, R26 ;  /* 0x0000001819197223 */ /* 0x010fca000000001a */
[----:B------:R1:W-:Y:S04]  /*19f0*/  STG.E.EF desc[UR4][R14.64+0x200], R25 ;  /* 0x000200190e007986 */ /* 0x0003e8000c001904 */
[----:B--2---:R-:W2:Y:S04]  /*1a00*/  LDG.E.EF R27, desc[UR4][R4.64+0x280] ;  /* 0x00028004041b7981 */ /* 0x004ea8000c0e1900 */
        /* <DEDUP_REMOVED lines=16> */
[----:B------:R-:W-:Y:S01]  /*1b10*/  IADD3 R21, PT, PT, R21, 0x8, RZ ;  /* 0x0000000815157810 */ /* 0x000fe20007ffe0ff */
[----:B------:R-:W-:Y:S01]  /*1b20*/  VIADD R7, R7, 0x100 ;  /* 0x0000010007077836 */ /* 0x000fe20000000000 */
[----:B------:R-:W-:-:S02]  /*1b30*/  IADD3 R18, P1, PT, R18, 0x400, RZ ;  /* 0x0000040012127810 */ /* 0x000fc40007f3e0ff */
[----:B------:R-:W-:Y:S02]  /*1b40*/  ISETP.NE.AND P0, PT, R21, RZ, PT ;  /* 0x000000ff1500720c */ /* 0x000fe40003f05270 */
[----:B------:R-:W-:Y:S01]  /*1b50*/  IADD3.X R19, PT, PT, RZ, R19, RZ, P1, !PT ;  /* 0x00000013ff137210 */ /* 0x000fe20000ffe4ff */
[----:B---3--:R-:W-:-:S04]  /*1b60*/  FADD R25, R25, -R8 ;  /* 0x8000000819197221 */ /* 0x008fc80000000000 */
[----:B------:R-:W-:-:S04]  /*1b70*/  FMUL R25, R0, R25 ;  /* 0x0000001900197220 */ /* 0x000fc80000400000 */
[----:B----4-:R-:W-:-:S05]  /*1b80*/  FFMA R25, R25, R24, R26 ;  /* 0x0000001819197223 */ /* 0x010fca000000001a */
[----:B------:R2:W-:Y:S01]  /*1b90*/  STG.E.EF desc[UR4][R14.64+0x380], R25 ;  /* 0x000380190e007986 */ /* 0x0005e2000c001904 */
[----:B------:R-:W-:Y:S05]  /*1ba0*/  @P0 BRA `(.L_x_26) ;  /* 0xfffffff800e80947 */ /* 0x000fea000383ffff */
.L_x_25:
[----:B------:R-:W-:Y:S05]  /*1bb0*/  BSYNC.RECONVERGENT B0 ;  /* 0x0000000000007941 */ /* 0x000fea0003800200 */
.L_x_24:
[----:B------:R-:W-:-:S13]  /*1bc0*/  LOP3.LUT P0, R4, R16, 0x7, RZ, 0xc0, !PT ;  /* 0x0000000710047812 */ /* 0x000fda000780c0ff */
[----:B------:R-:W-:Y:S05]  /*1bd0*/  @!P0 EXIT ;  /* 0x000000000000894d */ /* 0x000fea0003800000 */
[----:B------:R-:W-:Y:S01]  /*1be0*/  ISETP.GE.U32.AND P0, PT, R4, 0x4, PT ;  /* 0x000000040400780c */ /* 0x000fe20003f06070 */
[----:B------:R-:W-:Y:S01]  /*1bf0*/  BSSY.RECONVERGENT B0, `(.L_x_27) ;  /* 0x000002e000007945 */ /* 0x000fe20003800200 */
[----:B------:R-:W-:-:S11]  /*1c00*/  LOP3.LUT P1, R16, R16, 0x3, RZ, 0xc0, !PT ;  /* 0x0000000310107812 */ /* 0x000fd6000782c0ff */
[----:B------:R-:W-:Y:S05]  /*1c10*/  @!P0 BRA `(.L_x_28) ;  /* 0x0000000000ac8947 */ /* 0x000fea0003800000 */
[----:B------:R-:W0:Y:S01]  /*1c20*/  LDCU.64 UR6, c[0x0][0x398] ;  /* 0x00007300ff0677ac */ /* 0x000e220008000a00 */
[----:B------:R-:W1:Y:S01]  /*1c30*/  LDC.64 R10, c[0x0][0x3a0] ;  /* 0x0000e800ff0a7b82 */ /* 0x000e620000000a00 */
[----:B------:R-:W-:-:S04]  /*1c40*/  IADD3 R18, P0, PT, R9, R7, RZ ;  /* 0x0000000709127210 */ /* 0x000fc80007f1e0ff */
[----:B------:R-:W-:Y:S02]  /*1c50*/  LEA.HI.X.SX32 R5, R7, R2, 0x1, P0 ;  /* 0x0000000207057211 */ /* 0x000fe400000f0eff */
[C---:B--2---:R-:W-:Y:S01]  /*1c60*/  SHF.L.U32 R14, R18.reuse, 0x2, RZ ;  /* 0x00000002120e7819 */ /* 0x044fe200000006ff */
[----:B------:R-:W2:Y:S01]  /*1c70*/  LDC.64 R12, c[0x0][0x3a8] ;  /* 0x0000ea00ff0c7b82 */ /* 0x000ea20000000a00 */
[----:B------:R-:W-:Y:S02]  /*1c80*/  SHF.L.U64.HI R18, R18, 0x2, R5 ;  /* 0x0000000212127819 */ /* 0x000fe40000010205 */
[----:B0-----:R-:W-:-:S04]  /*1c90*/  IADD3 R4, P0, PT, R14, UR6, RZ ;  /* 0x000000060e047c10 */ /* 0x001fc8000ff1e0ff */
[----:B------:R-:W-:Y:S01]  /*1ca0*/  IADD3.X R5, PT, PT, R18, UR7, RZ, P0, !PT ;  /* 0x0000000712057c10 */ /* 0x000fe200087fe4ff */
[----:B------:R-:W0:Y:S04]  /*1cb0*/  LDCU.64 UR6, c[0x0][0x380] ;  /* 0x00007000ff0677ac */ /* 0x000e280008000a00 */
[----:B------:R-:W3:Y:S01]  /*1cc0*/  LDG.E.EF R15, desc[UR4][R4.64] ;  /* 0x00000004040f7981 */ /* 0x000ee2000c0e1900 */
[----:B-1----:R-:W-:-:S04]  /*1cd0*/  IMAD.WIDE R10, R7, 0x4, R10 ;  /* 0x00000004070a7825 */ /* 0x002fc800078e020a */
[----:B--2---:R-:W-:Y:S01]  /*1ce0*/  IMAD.WIDE R12, R7, 0x4, R12 ;  /* 0x00000004070c7825 */ /* 0x004fe200078e020c */
[----:B------:R-:W2:Y:S04]  /*1cf0*/  LDG.E R17, desc[UR4][R10.64] ;  /* 0x000000040a117981 */ /* 0x000ea8000c1e1900 */
[----:B------:R-:W2:Y:S01]  /*1d00*/  LDG.E R19, desc[UR4][R12.64] ;  /* 0x000000040c137981 */ /* 0x000ea2000c1e1900 */
[----:B0-----:R-:W-:Y:S01]  /*1d10*/  IADD3 R14, P0, PT, R14, UR6, RZ ;  /* 0x000000060e0e7c10 */ /* 0x001fe2000ff1e0ff */
[----:B---3--:R-:W-:-:S04]  /*1d20*/  FADD R15, R15, -R8 ;  /* 0x800000080f0f7221 */ /* 0x008fc80000000000 */
[----:B------:R-:W-:Y:S01]  /*1d30*/  FMUL R6, R0, R15 ;  /* 0x0000000f00067220 */ /* 0x000fe20000400000 */
[----:B------:R-:W-:-:S03]  /*1d40*/  IADD3.X R15, PT, PT, R18, UR7, RZ, P0, !PT ;  /* 0x00000007120f7c10 */ /* 0x000fc600087fe4ff */
[----:B--2---:R-:W-:-:S05]  /*1d50*/  FFMA R17, R6, R17, R19 ;  /* 0x0000001106117223 */ /* 0x004fca0000000013 */
        /* <DEDUP_REMOVED lines=15> */
[----:B0-----:R-:W2:Y:S04]  /*1e50*/  LDG.E.EF R17, desc[UR4][R4.64+0x180] ;  /* 0x0001800404117981 */ /* 0x001ea8000c0e1900 */
[----:B------:R-:W3:Y:S04]  /*1e60*/  LDG.E R6, desc[UR4][R10.64+0x180] ;  /* 0x000180040a067981 */ /* 0x000ee8000c1e1900 */
[----:B------:R-:W3:Y:S01]  /*1e70*/  LDG.E R18, desc[UR4][R12.64+0x180] ;  /* 0x000180040c127981 */ /* 0x000ee2000c1e1900 */
[----:B------:R-:W-:Y:S01]  /*1e80*/  IADD3 R7, PT, PT, R7, 0x80, RZ ;  /* 0x0000008007077810 */ /* 0x000fe20007ffe0ff */
[----:B--2---:R-:W-:-:S04]  /*1e90*/  FADD R17, R17, -R8 ;  /* 0x8000000811117221 */ /* 0x004fc80000000000 */
[----:B------:R-:W-:-:S04]  /*1ea0*/  FMUL R17, R0, R17 ;  /* 0x0000001100117220 */ /* 0x000fc80000400000 */
[----:B---3--:R-:W-:-:S05]  /*1eb0*/  FFMA R17, R17, R6, R18 ;  /* 0x0000000611117223 */ /* 0x008fca0000000012 */
[----:B------:R1:W-:Y:S02]  /*1ec0*/  STG.E.EF desc[UR4][R14.64+0x180], R17 ;  /* 0x000180110e007986 */ /* 0x0003e4000c001904 */
.L_x_28:
[----:B------:R-:W-:Y:S05]  /*1ed0*/  BSYNC.RECONVERGENT B0 ;  /* 0x0000000000007941 */ /* 0x000fea0003800200 */
.L_x_27:
[----:B------:R-:W-:Y:S05]  /*1ee0*/  @!P1 EXIT ;  /* 0x000000000000994d */ /* 0x000fea0003800000 */
[----:B------:R-:W-:Y:S01]  /*1ef0*/  ISETP.NE.AND P1, PT, R16, 0x1, PT ;  /* 0x000000011000780c */ /* 0x000fe20003f25270 */
[----:B------:R-:W-:Y:S01]  /*1f00*/  BSSY.RECONVERGENT B0, `(.L_x_29) ;  /* 0x0000020000007945 */ /* 0x000fe20003800200 */
[----:B------:R-:W-:-:S11]  /*1f10*/  LOP3.LUT P0, RZ, R3, 0x20, RZ, 0xc0, !PT ;  /* 0x0000002003ff7812 */ /* 0x000fd6000780c0ff */
[----:B------:R-:W-:Y:S05]  /*1f20*/  @!P1 BRA `(.L_x_30) ;  /* 0x0000000000749947 */ /* 0x000fea0003800000 */
[----:B------:R-:W0:Y:S01]  /*1f30*/  LDCU.64 UR6, c[0x0][0x398] ;  /* 0x00007300ff0677ac */ /* 0x000e220008000a00 */
[----:B------:R-:W3:Y:S01]  /*1f40*/  LDC.64 R10, c[0x0][0x3a0] ;  /* 0x0000e800ff0a7b82 */ /* 0x000ee20000000a00 */
[----:B------:R-:W-:-:S04]  /*1f50*/  IADD3 R3, P1, PT, R9, R7, RZ ;  /* 0x0000000709037210 */ /* 0x000fc80007f3e0ff */
[----:B------:R-:W-:Y:S02]  /*1f60*/  LEA.HI.X.SX32 R4, R7, R2, 0x1, P1 ;  /* 0x0000000207047211 */ /* 0x000fe400008f0eff */
[C---:B-12---:R-:W-:Y:S01]  /*1f70*/  SHF.L.U32 R14, R3.reuse, 0x2, RZ ;  /* 0x00000002030e7819 */ /* 0x046fe200000006ff */
[----:B------:R-:W1:Y:S01]  /*1f80*/  LDC.64 R12, c[0x0][0x3a8] ;  /* 0x0000ea00ff0c7b82 */ /* 0x000e620000000a00 */
[----:B------:R-:W-:Y:S02]  /*1f90*/  SHF.L.U64.HI R15, R3, 0x2, R4 ;  /* 0x00000002030f7819 */ /* 0x000fe40000010204 */
[----:B0-----:R-:W-:-:S04]  /*1fa0*/  IADD3 R4, P1, PT, R14, UR6, RZ ;  /* 0x000000060e047c10 */ /* 0x001fc8000ff3e0ff */
[----:B------:R-:W-:Y:S01]  /*1fb0*/  IADD3.X R5, PT, PT, R15, UR7, RZ, P1, !PT ;  /* 0x000000070f057c10 */ /* 0x000fe20008ffe4ff */
[----:B------:R-:W0:Y:S04]  /*1fc0*/  LDCU.64 UR6, c[0x0][0x380] ;  /* 0x00007000ff0677ac */ /* 0x000e280008000a00 */
[----:B------:R-:W2:Y:S01]  /*1fd0*/  LDG.E.EF R3, desc[UR4][R4.64] ;  /* 0x0000000404037981 */ /* 0x000ea2000c0e1900 */
[----:B---3--:R-:W-:-:S04]  /*1fe0*/  IMAD.WIDE R10, R7, 0x4, R10 ;  /* 0x00000004070a7825 */ /* 0x008fc800078e020a */
[----:B-1----:R-:W-:Y:S01]  /*1ff0*/  IMAD.WIDE R12, R7, 0x4, R12 ;  /* 0x00000004070c7825 */ /* 0x002fe200078e020c */
[----:B------:R-:W3:Y:S04]  /*2000*/  LDG.E R6, desc[UR4][R10.64] ;  /* 0x000000040a067981 */ /* 0x000ee8000c1e1900 */
[----:B------:R-:W3:Y:S01]  /*2010*/  LDG.E R16, desc[UR4][R12.64] ;  /* 0x000000040c107981 */ /* 0x000ee2000c1e1900 */
[----:B0-----:R-:W-:-:S04]  /*2020*/  IADD3 R14, P1, PT, R14, UR6, RZ ;  /* 0x000000060e0e7c10 */ /* 0x001fc8000ff3e0ff */
[----:B------:R-:W-:Y:S01]  /*2030*/  IADD3.X R15, PT, PT, R15, UR7, RZ, P1, !PT ;  /* 0x000000070f0f7c10 */ /* 0x000fe20008ffe4ff */
[----:B--2---:R-:W-:-:S04]  /*2040*/  FADD R3, R3, -R8 ;  /* 0x8000000803037221 */ /* 0x004fc80000000000 */
[----:B------:R-:W-:-:S04]  /*2050*/  FMUL R3, R0, R3 ;  /* 0x0000000300037220 */ /* 0x000fc80000400000 */
[----:B---3--:R-:W-:-:S05]  /*2060*/  FFMA R3, R3, R6, R16 ;  /* 0x0000000603037223 */ /* 0x008fca0000000010 */
[----:B------:R0:W-:Y:S04]  /*2070*/  STG.E.EF desc[UR4][R14.64], R3 ;  /* 0x000000030e007986 */ /* 0x0001e8000c001904 */
[----:B------:R-:W2:Y:S04]  /*2080*/  LDG.E.EF R5, desc[UR4][R4.64+0x80] ;  /* 0x0000800404057981 */ /* 0x000ea8000c0e1900 */
[----:B------:R-:W3:Y:S04]  /*2090*/  LDG.E R6, desc[UR4][R10.64+0x80] ;  /* 0x000080040a067981 */ /* 0x000ee8000c1e1900 */
[----:B------:R-:W3:Y:S01]  /*20a0*/  LDG.E R16, desc[UR4][R12.64+0x80] ;  /* 0x000080040c107981 */ /* 0x000ee2000c1e1900 */
[----:B------:R-:W-:Y:S01]  /*20b0*/  IADD3 R7, PT, PT, R7, 0x40, RZ ;  /* 0x0000004007077810 */ /* 0x000fe20007ffe0ff */
[----:B--2---:R-:W-:-:S04]  /*20c0*/  FADD R17, R5, -R8 ;  /* 0x8000000805117221 */ /* 0x004fc80000000000 */
[----:B------:R-:W-:-:S04]  /*20d0*/  FMUL R17, R0, R17 ;  /* 0x0000001100117220 */ /* 0x000fc80000400000 */
[----:B---3--:R-:W-:-:S05]  /*20e0*/  FFMA R17, R17, R6, R16 ;  /* 0x0000000611117223 */ /* 0x008fca0000000010 */
[----:B------:R0:W-:Y:S02]  /*20f0*/  STG.E.EF desc[UR4][R14.64+0x80], R17 ;  /* 0x000080110e007986 */ /* 0x0001e4000c001904 */
.L_x_30:
[----:B------:R-:W-:Y:S05]  /*2100*/  BSYNC.RECONVERGENT B0 ;  /* 0x0000000000007941 */ /* 0x000fea0003800200 */
.L_x_29:
[----:B------:R-:W-:Y:S05]  /*2110*/  @P0 EXIT ;  /* 0x000000000000094d */ /* 0x000fea0003800000 */
[----:B------:R-:W3:Y:S01]  /*2120*/  LDCU.64 UR6, c[0x0][0x398] ;  /* 0x00007300ff0677ac */ /* 0x000ee20008000a00 */
[----:B------:R-:W0:Y:S01]  /*2130*/  LDC.64 R4, c[0x0][0x3a0] ;  /* 0x0000e800ff047b82 */ /* 0x000e220000000a00 */
[----:B------:R-:W-:-:S04]  /*2140*/  IADD3 R9, P0, PT, R9, R7, RZ ;  /* 0x0000000709097210 */ /* 0x000fc80007f1e0ff */
[----:B------:R-:W-:Y:S01]  /*2150*/  LEA.HI.X.SX32 R2, R7, R2, 0x1, P0 ;  /* 0x0000000207027211 */ /* 0x000fe200000f0eff */
[C---:B------:R-:W-:Y:S02]  /*2160*/  IMAD.SHL.U32 R6, R9.reuse, 0x4, RZ ;  /* 0x0000000409067824 */ /* 0x040fe400078e00ff */
[----:B------:R-:W4:Y:S01]  /*2170*/  LDC.64 R12, c[0x0][0x3a8] ;  /* 0x0000ea00ff0c7b82 */ /* 0x000f220000000a00 */
[----:B------:R-:W-:Y:S02]  /*2180*/  SHF.L.U64.HI R9, R9, 0x2, R2 ;  /* 0x0000000209097819 */ /* 0x000fe40000010202 */
[----:B---3--:R-:W-:-:S04]  /*2190*/  IADD3 R10, P0, PT, R6, UR6, RZ ;  /* 0x00000006060a7c10 */ /* 0x008fc8000ff1e0ff */
[----:B------:R-:W-:Y:S01]  /*21a0*/  IADD3.X R11, PT, PT, R9, UR7, RZ, P0, !PT ;  /* 0x00000007090b7c10 */ /* 0x000fe200087fe4ff */
[----:B------:R-:W3:Y:S01]  /*21b0*/  LDCU.64 UR6, c[0x0][0x380] ;  /* 0x00007000ff0677ac */ /* 0x000ee20008000a00 */
[----:B0-----:R-:W-:-:S04]  /*21c0*/  IMAD.WIDE R2, R7, 0x4, R4 ;  /* 0x0000000407027825 */ /* 0x001fc800078e0204 */
[----:B------:R-:W5:Y:S04]  /*21d0*/  LDG.E.EF R11, desc[UR4][R10.64] ;  /* 0x000000040a0b7981 */ /* 0x000f68000c0e1900 */
[----:B------:R-:W2:Y:S01]  /*21e0*/  LDG.E R3, desc[UR4][R2.64] ;  /* 0x0000000402037981 */ /* 0x000ea2000c1e1900 */
[----:B----4-:R-:W-:-:S06]  /*21f0*/  IMAD.WIDE R4, R7, 0x4, R12 ;  /* 0x0000000407047825 */ /* 0x010fcc00078e020c */
[----:B------:R-:W2:Y:S01]  /*2200*/  LDG.E R5, desc[UR4][R4.64] ;  /* 0x0000000404057981 */ /* 0x000ea2000c1e1900 */
[----:B---3--:R-:W-:Y:S01]  /*2210*/  IADD3 R6, P0, PT, R6, UR6, RZ ;  /* 0x0000000606067c10 */ /* 0x008fe2000ff1e0ff */
[----:B-----5:R-:W-:-:S04]  /*2220*/  FADD R7, R11, -R8 ;  /* 0x800000080b077221 */ /* 0x020fc80000000000 */
[----:B------:R-:W-:Y:S01]  /*2230*/  FMUL R0, R0, R7 ;  /* 0x0000000700007220 */ /* 0x000fe20000400000 */
[----:B------:R-:W-:-:S03]  /*2240*/  IADD3.X R7, PT, PT, R9, UR7, RZ, P0, !PT ;  /* 0x0000000709077c10 */ /* 0x000fc600087fe4ff */
[----:B--2---:R-:W-:-:S05]  /*2250*/  FFMA R9, R0, R3, R5 ;  /* 0x0000000300097223 */ /* 0x004fca0000000005 */
[----:B------:R-:W-:Y:S01]  /*2260*/  STG.E.EF desc[UR4][R6.64], R9 ;  /* 0x0000000906007986 */ /* 0x000fe2000c001904 */
[----:B------:R-:W-:Y:S05]  /*2270*/  EXIT ;  /* 0x000000000000794d */ /* 0x000fea0003800000 */
        .weak           $__internal_0_$__cuda_sm3x_div_rn_noftz_f32_slowpath
        .type           $__internal_0_$__cuda_sm3x_div_rn_noftz_f32_slowpath,@function
        .size           $__internal_0_$__cuda_sm3x_div_rn_noftz_f32_slowpath,(.L_x_43 - $__internal_0_$__cuda_sm3x_div_rn_noftz_f32_slowpath)
$__internal_0_$__cuda_sm3x_div_rn_noftz_f32_slowpath:
[----:B------:R-:W-:Y:S01]  /*2280*/  SHF.R.U32.HI R12, RZ, 0x17, R3 ;  /* 0x00000017ff0c7819 */ /* 0x000fe20000011603 */
[----:B------:R-:W-:Y:S01]  /*2290*/  BSSY.RECONVERGENT B1, `(.L_x_31) ;  /* 0x0000063000017945 */ /* 0x000fe20003800200 */
[----:B------:R-:W-:Y:S02]  /*22a0*/  SHF.R.U32.HI R11, RZ, 0x17, R0 ;  /* 0x00000017ff0b7819 */ /* 0x000fe40000011600 */
[----:B------:R-:W-:Y:S02]  /*22b0*/  LOP3.LUT R12, R12, 0xff, RZ, 0xc0, !PT ;  /* 0x000000ff0c0c7812 */ /* 0x000fe400078ec0ff */
[----:B------:R-:W-:Y:S02]  /*22c0*/  LOP3.LUT R16, R11, 0xff, RZ, 0xc0, !PT ;  /* 0x000000ff0b107812 */ /* 0x000fe400078ec0ff */
[----:B------:R-:W-:Y:S02]  /*22d0*/  IADD3 R15, PT, PT, R12, -0x1, RZ ;  /* 0xffffffff0c0f7810 */ /* 0x000fe40007ffe0ff */
[----:B------:R-:W-:-:S02]  /*22e0*/  IADD3 R14, PT, PT, R16, -0x1, RZ ;  /* 0xffffffff100e7810 */ /* 0x000fc40007ffe0ff */
[----:B------:R-:W-:Y:S02]  /*22f0*/  ISETP.GT.U32.AND P0, PT, R15, 0xfd, PT ;  /* 0x000000fd0f00780c */ /* 0x000fe40003f04070 */
[----:B------:R-:W-:Y:S02]  /*2300*/  MOV R13, R3 ;  /* 0x00000003000d7202 */ /* 0x000fe40000000f00 */
[----:B------:R-:W-:-:S13]  /*2310*/  ISETP.GT.U32.OR P0, PT, R14, 0xfd, P0 ;  /* 0x000000fd0e00780c */ /* 0x000fda0000704470 */
[----:B------:R-:W-:Y:S01]  /*2320*/  @!P0 MOV R11, RZ ;  /* 0x000000ff000b8202 */ /* 0x000fe20000000f00 */
[----:B------:R-:W-:Y:S06]  /*2330*/  @!P0 BRA `(.L_x_32) ;  /* 0x00000000005c8947 */ /* 0x000fec0003800000 */
[----:B------:R-:W-:Y:S02]  /*2340*/  FSETP.GTU.FTZ.AND P0, PT, |R0|, +INF , PT ;  /* 0x7f8000000000780b */ /* 0x000fe40003f1c200 */
[----:B------:R-:W-:-:S04]  /*2350*/  FSETP.GTU.FTZ.AND P1, PT, |R3|, +INF , PT ;  /* 0x7f8000000300780b */ /* 0x000fc80003f3c200 */
[----:B------:R-:W-:-:S13]  /*2360*/  PLOP3.LUT P0, PT, P0, P1, PT, 0xf8, 0x8f ;  /* 0x00000000008f781c */ /* 0x000fda0000703f70 */
[----:B------:R-:W-:Y:S05]  /*2370*/  @P0 BRA `(.L_x_33) ;  /* 0x00000004004c0947 */ /* 0x000fea0003800000 */
[----:B------:R-:W-:-:S13]  /*2380*/  LOP3.LUT P0, RZ, R13, 0x7fffffff, R0, 0xc8, !PT ;  /* 0x7fffffff0dff7812 */ /* 0x000fda000780c800 */
[----:B------:R-:W-:Y:S05]  /*2390*/  @!P0 BRA `(.L_x_34) ;  /* 0x00000004003c8947 */ /* 0x000fea0003800000 */
[C---:B------:R-:W-:Y:S02]  /*23a0*/  FSETP.NEU.FTZ.AND P3, PT, |R0|.reuse, +INF , PT ;  /* 0x7f8000000000780b */ /* 0x040fe40003f7d200 */
[----:B------:R-:W-:Y:S02]  /*23b0*/  FSETP.NEU.FTZ.AND P1, PT, |R3|, +INF , PT ;  /* 0x7f8000000300780b */ /* 0x000fe40003f3d200 */
[----:B------:R-:W-:-:S11]  /*23c0*/  FSETP.NEU.FTZ.AND P0, PT, |R0|, +INF , PT ;  /* 0x7f8000000000780b */ /* 0x000fd60003f1d200 */
[----:B------:R-:W-:Y:S05]  /*23d0*/  @!P1 BRA !P3, `(.L_x_34) ;  /* 0x00000004002c9947 */ /* 0x000fea0005800000 */
[----:B------:R-:W-:-:S04]  /*23e0*/  LOP3.LUT P3, RZ, R0, 0x7fffffff, RZ, 0xc0, !PT ;  /* 0x7fffffff00ff7812 */ /* 0x000fc8000786c0ff */
[----:B------:R-:W-:-:S13]  /*23f0*/  PLOP3.LUT P1, PT, P1, P3, PT, 0x2f, 0xf2 ;  /* 0x0000000000f2781c */ /* 0x000fda0000f26577 */
[----:B------:R-:W-:Y:S05]  /*2400*/  @P1 BRA `(.L_x_35) ;  /* 0x0000000400181947 */ /* 0x000fea0003800000 */
[----:B------:R-:W-:-:S04]  /*2410*/  LOP3.LUT P1, RZ, R13, 0x7fffffff, RZ, 0xc0, !PT ;  /* 0x7fffffff0dff7812 */ /* 0x000fc8000782c0ff */
[----:B------:R-:W-:-:S13]  /*2420*/  PLOP3.LUT P0, PT, P0, P1, PT, 0x2f, 0xf2 ;  /* 0x0000000000f2781c */ /* 0x000fda0000702577 */
[----:B------:R-:W-:Y:S05]  /*2430*/  @P0 BRA `(.L_x_36) ;  /* 0x0000000400000947 */ /* 0x000fea0003800000 */
[----:B------:R-:W-:Y:S02]  /*2440*/  ISETP.GE.AND P0, PT, R14, RZ, PT ;  /* 0x000000ff0e00720c */ /* 0x000fe40003f06270 */
[----:B------:R-:W-:-:S11]  /*2450*/  ISETP.GE.AND P1, PT, R15, RZ, PT ;  /* 0x000000ff0f00720c */ /* 0x000fd60003f26270 */
[----:B------:R-:W-:Y:S01]  /*2460*/  @P0 MOV R11, RZ ;  /* 0x000000ff000b0202 */ /* 0x000fe20000000f00 */
[----:B------:R-:W-:Y:S02]  /*2470*/  @!P0 IMAD.MOV.U32 R11, RZ, RZ, -0x40 ;  /* 0xffffffc0ff0b8424 */ /* 0x000fe400078e00ff */
[----:B------:R-:W-:Y:S01]  /*2480*/  @!P0 FFMA R0, R0, 1.84467440737095516160e+19, RZ ;  /* 0x5f80000000008823 */ /* 0x000fe200000000ff */
[----:B------:R-:W-:Y:S02]  /*2490*/  @!P1 FFMA R13, R3, 1.84467440737095516160e+19, RZ ;  /* 0x5f800000030d9823 */ /* 0x000fe400000000ff */
[----:B------:R-:W-:-:S07]  /*24a0*/  @!P1 IADD3 R11, PT, PT, R11, 0x40, RZ ;  /* 0x000000400b0b9810 */ /* 0x000fce0007ffe0ff */
.L_x_32:
[----:B------:R-:W-:Y:S01]  /*24b0*/  LEA R14, R12, 0xc0800000, 0x17 ;  /* 0xc08000000c0e7811 */ /* 0x000fe200078eb8ff */
[----:B------:R-:W-:Y:S03]  /*24c0*/  BSSY.RECONVERGENT B2, `(.L_x_37) ;  /* 0x0000036000027945 */ /* 0x000fe60003800200 */
[----:B------:R-:W-:Y:S02]  /*24d0*/  IADD3 R14, PT, PT, -R14, R13, RZ ;  /* 0x0000000d0e0e7210 */ /* 0x000fe40007ffe1ff */
[----:B------:R-:W-:Y:S02]  /*24e0*/  IADD3 R13, PT, PT, R16, -0x7f, RZ ;  /* 0xffffff81100d7810 */ /* 0x000fe40007ffe0ff */
[----:B------:R0:W1:Y:S01]  /*24f0*/  MUFU.RCP R15, R14 ;  /* 0x0000000e000f7308 */ /* 0x0000620000001000 */
[----:B------:R-:W-:Y:S02]  /*2500*/  FADD.FTZ R17, -R14, -RZ ;  /* 0x800000ff0e117221 */ /* 0x000fe40000010100 */
[C---:B------:R-:W-:Y:S01]  /*2510*/  IMAD R0, R13.reuse, -0x800000, R0 ;  /* 0xff8000000d007824 */ /* 0x040fe200078e0200 */
[----:B0-----:R-:W-:-:S04]  /*2520*/  IADD3 R14, PT, PT, R13, 0x7f, -R12 ;  /* 0x0000007f0d0e7810 */ /* 0x001fc80007ffe80c */
[----:B------:R-:W-:Y:S01]  /*2530*/  IADD3 R11, PT, PT, R14, R11, RZ ;  /* 0x0000000b0e0b7210 */ /* 0x000fe20007ffe0ff */
[----:B-1----:R-:W-:-:S04]  /*2540*/  FFMA R16, R15, R17, 1 ;  /* 0x3f8000000f107423 */ /* 0x002fc80000000011 */
[----:B------:R-:W-:-:S04]  /*2550*/  FFMA R18, R15, R16, R15 ;  /* 0x000000100f127223 */ /* 0x000fc8000000000f */
[----:B------:R-:W-:-:S04]  /*2560*/  FFMA R15, R0, R18, RZ ;  /* 0x00000012000f7223 */ /* 0x000fc800000000ff */
[----:B------:R-:W-:-:S04]  /*2570*/  FFMA R16, R17, R15, R0 ;  /* 0x0000000f11107223 */ /* 0x000fc80000000000 */
[----:B------:R-:W-:-:S04]  /*2580*/  FFMA R15, R18, R16, R15 ;  /* 0x00000010120f7223 */ /* 0x000fc8000000000f */
[----:B------:R-:W-:-:S04]  /*2590*/  FFMA R16, R17, R15, R0 ;  /* 0x0000000f11107223 */ /* 0x000fc80000000000 */
[----:B------:R-:W-:-:S05]  /*25a0*/  FFMA R0, R18, R16, R15 ;  /* 0x0000001012007223 */ /* 0x000fca000000000f */
[----:B------:R-:W-:-:S04]  /*25b0*/  SHF.R.U32.HI R12, RZ, 0x17, R0 ;  /* 0x00000017ff0c7819 */ /* 0x000fc80000011600 */
[----:B------:R-:W-:-:S04]  /*25c0*/  LOP3.LUT R12, R12, 0xff, RZ, 0xc0, !PT ;  /* 0x000000ff0c0c7812 */ /* 0x000fc800078ec0ff */
[----:B------:R-:W-:-:S05]  /*25d0*/  IADD3 R17, PT, PT, R12, R11, RZ ;  /* 0x0000000b0c117210 */ /* 0x000fca0007ffe0ff */
[----:B------:R-:W-:-:S05]  /*25e0*/  VIADD R12, R17, 0xffffffff ;  /* 0xffffffff110c7836 */ /* 0x000fca0000000000 */
[----:B------:R-:W-:-:S13]  /*25f0*/  ISETP.GE.U32.AND P0, PT, R12, 0xfe, PT ;  /* 0x000000fe0c00780c */ /* 0x000fda0003f06070 */
[----:B------:R-:W-:Y:S05]  /*2600*/  @!P0 BRA `(.L_x_38) ;  /* 0x0000000000808947 */ /* 0x000fea0003800000 */
[----:B------:R-:W-:-:S13]  /*2610*/  ISETP.GT.AND P0, PT, R17, 0xfe, PT ;  /* 0x000000fe1100780c */ /* 0x000fda0003f04270 */
[----:B------:R-:W-:Y:S05]  /*2620*/  @P0 BRA `(.L_x_39) ;  /* 0x00000000006c0947 */ /* 0x000fea0003800000 */
[----:B------:R-:W-:-:S13]  /*2630*/  ISETP.GE.AND P0, PT, R17, 0x1, PT ;  /* 0x000000011100780c */ /* 0x000fda0003f06270 */
[----:B------:R-:W-:Y:S05]  /*2640*/  @P0 BRA `(.L_x_40) ;  /* 0x0000000000740947 */ /* 0x000fea0003800000 */
[----:B------:R-:W-:Y:S02]  /*2650*/  ISETP.GE.AND P0, PT, R17, -0x18, PT ;  /* 0xffffffe81100780c */ /* 0x000fe40003f06270 */
[----:B------:R-:W-:-:S11]  /*2660*/  LOP3.LUT R0, R0, 0x80000000, RZ, 0xc0, !PT ;  /* 0x8000000000007812 */ /* 0x000fd600078ec0ff */
[----:B------:R-:W-:Y:S05]  /*2670*/  @!P0 BRA `(.L_x_40) ;  /* 0x0000000000688947 */ /* 0x000fea0003800000 */
[CCC-:B------:R-:W-:Y:S01]  /*2680*/  FFMA.RZ R11, R18.reuse, R16.reuse, R15.reuse ;  /* 0x00000010120b7223 */ /* 0x1c0fe2000000c00f */
[C---:B------:R-:W-:Y:S01]  /*2690*/  IADD3 R14, PT, PT, R17.reuse, 0x20, RZ ;  /* 0x00000020110e7810 */ /* 0x040fe20007ffe0ff */
[CCC-:B------:R-:W-:Y:S01]  /*26a0*/  FFMA.RM R12, R18.reuse, R16.reuse, R15.reuse ;  /* 0x00000010120c7223 */ /* 0x1c0fe2000000400f */
[----:B------:R-:W-:Y:S02]  /*26b0*/  ISETP.NE.AND P3, PT, R17, RZ, PT ;  /* 0x000000ff1100720c */ /* 0x000fe40003f65270 */
[----:B------:R-:W-:Y:S01]  /*26c0*/  LOP3.LUT R13, R11, 0x7fffff, RZ, 0xc0, !PT ;  /* 0x007fffff0b0d7812 */ /* 0x000fe200078ec0ff */
[----:B------:R-:W-:Y:S01]  /*26d0*/  FFMA.RP R11, R18, R16, R15 ;  /* 0x00000010120b7223 */ /* 0x000fe2000000800f */
[----:B------:R-:W-:Y:S02]  /*26e0*/  ISETP.NE.AND P1, PT, R17, RZ, PT ;  /* 0x000000ff1100720c */ /* 0x000fe40003f25270 */
[----:B------:R-:W-:Y:S02]  /*26f0*/  LOP3.LUT R13, R13, 0x800000, RZ, 0xfc, !PT ;  /* 0x008000000d0d7812 */ /* 0x000fe400078efcff */
[----:B------:R-:W-:-:S02]  /*2700*/  IADD3 R15, PT, PT, -R17, RZ, RZ ;  /* 0x000000ff110f7210 */ /* 0x000fc40007ffe1ff */
[----:B------:R-:W-:Y:S02]  /*2710*/  SHF.L.U32 R14, R13, R14, RZ ;  /* 0x0000000e0d0e7219 */ /* 0x000fe400000006ff */
[----:B------:R-:W-:Y:S02]  /*2720*/  FSETP.NEU.FTZ.AND P0, PT, R11, R12, PT ;  /* 0x0000000c0b00720b */ /* 0x000fe40003f1d000 */
[----:B------:R-:W-:Y:S02]  /*2730*/  SEL R12, R15, RZ, P3 ;  /* 0x000000ff0f0c7207 */ /* 0x000fe40001800000 */
[----:B------:R-:W-:Y:S02]  /*2740*/  ISETP.NE.AND P1, PT, R14, RZ, P1 ;  /* 0x000000ff0e00720c */ /* 0x000fe40000f25270 */
[----:B------:R-:W-:Y:S02]  /*2750*/  SHF.R.U32.HI R12, RZ, R12, R13 ;  /* 0x0000000cff0c7219 */ /* 0x000fe4000001160d */
[----:B------:R-:W-:-:S02]  /*2760*/  PLOP3.LUT P0, PT, P0, P1, PT, 0xf8, 0x8f ;  /* 0x00000000008f781c */ /* 0x000fc40000703f70 */
[----:B------:R-:W-:Y:S02]  /*2770*/  SHF.R.U32.HI R14, RZ, 0x1, R12 ;  /* 0x00000001ff0e7819 */ /* 0x000fe4000001160c */
[----:B------:R-:W-:-:S04]  /*2780*/  SEL R11, RZ, 0x1, !P0 ;  /* 0x00000001ff0b7807 */ /* 0x000fc80004000000 */
[----:B------:R-:W-:-:S04]  /*2790*/  LOP3.LUT R11, R11, 0x1, R14, 0xf8, !PT ;  /* 0x000000010b0b7812 */ /* 0x000fc800078ef80e */
[----:B------:R-:W-:-:S04]  /*27a0*/  LOP3.LUT R11, R11, R12, RZ, 0xc0, !PT ;  /* 0x0000000c0b0b7212 */ /* 0x000fc800078ec0ff */
[----:B------:R-:W-:-:S04]  /*27b0*/  IADD3 R11, PT, PT, R14, R11, RZ ;  /* 0x0000000b0e0b7210 */ /* 0x000fc80007ffe0ff */
[----:B------:R-:W-:Y:S01]  /*27c0*/  LOP3.LUT R0, R11, R0, RZ, 0xfc, !PT ;  /* 0x000000000b007212 */ /* 0x000fe200078efcff */
[----:B------:R-:W-:Y:S06]  /*27d0*/  BRA `(.L_x_40) ;  /* 0x0000000000107947 */ /* 0x000fec0003800000 */
.L_x_39:
[----:B------:R-:W-:-:S04]  /*27e0*/  LOP3.LUT R0, R0, 0x80000000, RZ, 0xc0, !PT ;  /* 0x8000000000007812 */ /* 0x000fc800078ec0ff */
[----:B------:R-:W-:Y:S01]  /*27f0*/  LOP3.LUT R0, R0, 0x7f800000, RZ, 0xfc, !PT ;  /* 0x7f80000000007812 */ /* 0x000fe200078efcff */
[----:B------:R-:W-:Y:S06]  /*2800*/  BRA `(.L_x_40) ;  /* 0x0000000000047947 */ /* 0x000fec0003800000 */
.L_x_38:
[----:B------:R-:W-:-:S07]  /*2810*/  LEA R0, R11, R0, 0x17 ;  /* 0x000000000b007211 */ /* 0x000fce00078eb8ff */
.L_x_40:
[----:B------:R-:W-:Y:S05]  /*2820*/  BSYNC.RECONVERGENT B2 ;  /* 0x0000000000027941 */ /* 0x000fea0003800200 */
.L_x_37:
[----:B------:R-:W-:Y:S05]  /*2830*/  BRA `(.L_x_41) ;  /* 0x0000000000207947 */ /* 0x000fea0003800000 */
.L_x_36:
[----:B------:R-:W-:-:S04]  /*2840*/  LOP3.LUT R0, R13, 0x80000000, R0, 0x48, !PT ;  /* 0x800000000d007812 */ /* 0x000fc800078e4800 */
[----:B------:R-:W-:Y:S01]  /*2850*/  LOP3.LUT R0, R0, 0x7f800000, RZ, 0xfc, !PT ;  /* 0x7f80000000007812 */ /* 0x000fe200078efcff */
[----:B------:R-:W-:Y:S06]  /*2860*/  BRA `(.L_x_41) ;  /* 0x0000000000147947 */ /* 0x000fec0003800000 */
.L_x_35:
[----:B------:R-:W-:Y:S01]  /*2870*/  LOP3.LUT R0, R13, 0x80000000, R0, 0x48, !PT ;  /* 0x800000000d007812 */ /* 0x000fe200078e4800 */
[----:B------:R-:W-:Y:S06]  /*2880*/  BRA `(.L_x_41) ;  /* 0x00000000000c7947 */ /* 0x000fec0003800000 */
.L_x_34:
[----:B------:R-:W0:Y:S01]  /*2890*/  MUFU.RSQ R0, -QNAN ;  /* 0xffc0000000007908 */ /* 0x000e220000001400 */
[----:B------:R-:W-:Y:S05]  /*28a0*/  BRA `(.L_x_41) ;  /* 0x0000000000047947 */ /* 0x000fea0003800000 */
.L_x_33:
[----:B------:R-:W-:-:S07]  /*28b0*/  FADD.FTZ R0, R0, R3 ;  /* 0x0000000300007221 */ /* 0x000fce0000010000 */
.L_x_41:
[----:B------:R-:W-:Y:S05]  /*28c0*/  BSYNC.RECONVERGENT B1 ;  /* 0x0000000000017941 */ /* 0x000fea0003800200 */
.L_x_31:
[----:B------:R-:W-:-:S04]  /*28d0*/  HFMA2 R11, -RZ, RZ, 0, 0 ;  /* 0x00000000ff0b7431 */ /* 0x000fc800000001ff */
[----:B0-----:R-:W-:Y:S05]  /*28e0*/  RET.REL.NODEC R10 `(_Z24layernorm_forward_kernelPfS_S_S_S_S_iii) ;  /* 0xffffffd40ac47950 */ /* 0x001fea0003c3ffff */
.L_x_42:
[----:B------:R-:W-:-:S00]  /*28f0*/  BRA `(.L_x_42) ;  /* 0xfffffffc00fc7947 */ /* 0x000fc0000383ffff */
[----:B------:R-:W-:-:S00]  /*2900*/  NOP ;  /* 0x0000000000007918 */ /* 0x000fc00000000000 */
[----:B------:R-:W-:-:S00]  /*2910*/  NOP ;  /* 0x0000000000007918 */ /* 0x000fc00000000000 */
[----:B------:R-:W-:-:S00]  /*2920*/  NOP ;  /* 0x0000000000007918 */ /* 0x000fc00000000000 */
[----:B------:R-:W-:-:S00]  /*2930*/  NOP ;  /* 0x0000000000007918 */ /* 0x000fc00000000000 */
[----:B------:R-:W-:-:S00]  /*2940*/  NOP ;  /* 0x0000000000007918 */ /* 0x000fc00000000000 */
[----:B------:R-:W-:-:S00]  /*2950*/  NOP ;  /* 0x0000000000007918 */ /* 0x000fc00000000000 */
[----:B------:R-:W-:-:S00]  /*2960*/  NOP ;  /* 0x0000000000007918 */ /* 0x000fc00000000000 */
[----:B------:R-:W-:-:S00]  /*2970*/  NOP ;  /* 0x0000000000007918 */ /* 0x000fc00000000000 */
.L_x_43:


//--------------------- .nv.shared.reserved.0     --------------------------
	.section	.nv.shared.reserved.0,"aw",@nobits
	.weak		__nv_reservedSMEM_offset_0_alias
	.size		__nv_reservedSMEM_offset_0_alias, 0, 64
	.other		__nv_reservedSMEM_offset_0_alias,@"STO_CUDA_RESERVED_SHARED STV_DEFAULT"
__nv_reservedSMEM_offset_0_alias:
	.zero		0
	.zero		64


//--------------------- .nv.global                --------------------------
	.section	.nv.global,"aw",@nobits
.nv.global:
	.type		_ZN34_INTERNAL_4ecab46a_4_k_cu_69111a5e4cuda3std6ranges3__45__cpo9iter_moveE,@object
	.size		_ZN34_INTERNAL_4ecab46a_4_k_cu_69111a5e4cuda3std6ranges3__45__cpo9iter_moveE,(_ZN34_INTERNAL_4ecab46a_4_k_cu_69111a5e4cuda3std3__436_GLOBAL__N__4ecab46a_4_k_cu_69111a5e6ignoreE - _ZN34_INTERNAL_4ecab46a_4_k_cu_69111a5e4cuda3std6ranges3__45__cpo9iter_moveE)
_ZN34_INTERNAL_4ecab46a_4_k_cu_69111a5e4cuda3std6ranges3__45__cpo9iter_moveE:
	.zero		1
	.type		_ZN34_INTERNAL_4ecab46a_4_k_cu_69111a5e4cuda3std3__436_GLOBAL__N__4ecab46a_4_k_cu_69111a5e6ignoreE,@object
	.size		_ZN34_INTERNAL_4ecab46a_4_k_cu_69111a5e4cuda3std3__436_GLOBAL__N__4ecab46a_4_k_cu_69111a5e6ignoreE,(_ZN34_INTERNAL_4ecab46a_4_k_cu_69111a5e4cuda3std3__45__cpo4cendE - _ZN34_INTERNAL_4ecab46a_4_k_cu_69111a5e4cuda3std3__436_GLOBAL__N__4ecab46a_4_k_cu_69111a5e6ignoreE)
_ZN34_INTERNAL_4ecab46a_4_k_cu_69111a5e4cuda3std3__436_GLOBAL__N__4ecab46a_4_k_cu_69111a5e6ignoreE:
	.zero		1
	.type		_ZN34_INTERNAL_4ecab46a_4_k_cu_69111a5e4cuda3std3__45__cpo4cendE,@object
	.size		_ZN34_INTERNAL_4ecab46a_4_k_cu_69111a5e4cuda3std3__45__cpo4cendE,(_ZN34_INTERNAL_4ecab46a_4_k_cu_69111a5e4cuda3std3__45__cpo3endE - _ZN34_INTERNAL_4ecab46a_4_k_cu_69111a5e4cuda3std3__45__cpo4cendE)
_ZN34_INTERNAL_4ecab46a_4_k_cu_69111a5e4cuda3std3__45__cpo4cendE:
	.zero		1
	.type		_ZN34_INTERNAL_4ecab46a_4_k_cu_69111a5e4cuda3std3__45__cpo3endE,@object
	.size		_ZN34_INTERNAL_4ecab46a_4_k_cu_69111a5e4cuda3std3__45__cpo3endE,(_ZN34_INTERNAL_4ecab46a_4_k_cu_69111a5e4cuda3std3__48in_placeE - _ZN34_INTERNAL_4ecab46a_4_k_cu_69111a5e4cuda3std3__45__cpo3endE)
_ZN34_INTERNAL_4ecab46a_4_k_cu_69111a5e4cuda3std3__45__cpo3endE:
	.zero		1
	.type		_ZN34_INTERNAL_4ecab46a_4_k_cu_69111a5e4cuda3std3__48in_placeE,@object
	.size		_ZN34_INTERNAL_4ecab46a_4_k_cu_69111a5e4cuda3std3__48in_placeE,(_ZN34_INTERNAL_4ecab46a_4_k_cu_69111a5e4cuda3std6ranges3__45__cpo7advanceE - _ZN34_INTERNAL_4ecab46a_4_k_cu_69111a5e4cuda3std3__48in_placeE)
_ZN34_INTERNAL_4ecab46a_4_k_cu_69111a5e4cuda3std3__48in_placeE:
	.zero		1
	.type		_ZN34_INTERNAL_4ecab46a_4_k_cu_69111a5e4cuda3std6ranges3__45__cpo7advanceE,@object
	.size		_ZN34_INTERNAL_4ecab46a_4_k_cu_69111a5e4cuda3std6ranges3__45__cpo7advanceE,(_ZN34_INTERNAL_4ecab46a_4_k_cu_69111a5e4cuda3std3__45__cpo5beginE - _ZN34_INTERNAL_4ecab46a_4_k_cu_69111a5e4cuda3std6ranges3__45__cpo7advanceE)
_ZN34_INTERNAL_4ecab46a_4_k_cu_69111a5e4cuda3std6ranges3__45__cpo7advanceE:
	.zero		1
	.type		_ZN34_INTERNAL_4ecab46a_4_k_cu_69111a5e4cuda3std3__45__cpo5beginE,@object
	.size		_ZN34_INTERNAL_4ecab46a_4_k_cu_69111a5e4cuda3std3__45__cpo5beginE,(_ZN34_INTERNAL_4ecab46a_4_k_cu_69111a5e4cuda3std3__419piecewise_constructE - _ZN34_INTERNAL_4ecab46a_4_k_cu_69111a5e4cuda3std3__45__cpo5beginE)
_ZN34_INTERNAL_4ecab46a_4_k_cu_69111a5e4cuda3std3__45__cpo5beginE:
	.zero		1
	.type		_ZN34_INTERNAL_4ecab46a_4_k_cu_69111a5e4cuda3std3__419piecewise_constructE,@object
	.size		_ZN34_INTERNAL_4ecab46a_4_k_cu_69111a5e4cuda3std3__419piecewise_constructE,(_ZN34_INTERNAL_4ecab46a_4_k_cu_69111a5e4cuda3std3__45__cpo6cbeginE - _ZN34_INTERNAL_4ecab46a_4_k_cu_69111a5e4cuda3std3__419piecewise_constructE)
_ZN34_INTERNAL_4ecab46a_4_k_cu_69111a5e4cuda3std3__419piecewise_constructE:
	.zero		1
	.type		_ZN34_INTERNAL_4ecab46a_4_k_cu_69111a5e4cuda3std3__45__cpo6cbeginE,@object
	.size		_ZN34_INTERNAL_4ecab46a_4_k_cu_69111a5e4cuda3std3__45__cpo6cbeginE,(_ZN34_INTERNAL_4ecab46a_4_k_cu_69111a5e4cuda3std6ranges3__45__cpo4swapE - _ZN34_INTERNAL_4ecab46a_4_k_cu_69111a5e4cuda3std3__45__cpo6cbeginE)
_ZN34_INTERNAL_4ecab46a_4_k_cu_69111a5e4cuda3std3__45__cpo6cbeginE:
	.zero		1
	.type		_ZN34_INTERNAL_4ecab46a_4_k_cu_69111a5e4cuda3std6ranges3__45__cpo4swapE,@object
	.size		_ZN34_INTERNAL_4ecab46a_4_k_cu_69111a5e4cuda3std6ranges3__45__cpo4swapE,(.L_7 - _ZN34_INTERNAL_4ecab46a_4_k_cu_69111a5e4cuda3std6ranges3__45__cpo4swapE)
_ZN34_INTERNAL_4ecab46a_4_k_cu_69111a5e4cuda3std6ranges3__45__cpo4swapE:
	.zero		1
.L_7:


//--------------------- .nv.constant0._Z24layernorm_forward_kernelPfS_S_S_S_S_iii --------------------------
	.section	.nv.constant0._Z24layernorm_forward_kernelPfS_S_S_S_S_iii,"a",@progbits
	.sectionflags	@""
	.align	4
.nv.constant0._Z24layernorm_forward_kernelPfS_S_S_S_S_iii:
	.zero		956


//--------------------- SYMBOLS --------------------------

	.type		.nv.reservedSmem.offset0,@object
	.size		.nv.reservedSmem.offset0,0x4
